// auto-generated by cutlass_sweep.gemm — config: {"arch": "sm_100", "cluster_m": 1, "cluster_n": 8, "dtype": "e5m2", "dtype_b": "e5m2", "layout": "nt", "stages": 0, "tile_k": 64, "tile_m": 64, "tile_n": 128}
#include "cutlass/cutlass.h"
#include "cutlass/gemm/collective/collective_builder.hpp"
#include "cutlass/gemm/device/gemm_universal_adapter.h"
#include "cutlass/gemm/kernel/gemm_universal.hpp"
#include "cutlass/epilogue/collective/collective_builder.hpp"

using ElemA = cutlass::float_e5m2_t;
using ElemB = cutlass::float_e5m2_t;
using ElemCD = cutlass::float_e5m2_t;
using Acc  = float;
using TileShape    = cute::Shape<cute::_64, cute::_128, cute::_64>;
using ClusterShape = cute::Shape<cute::_1, cute::_8, cute::_1>;

using CollectiveEpilogue = typename cutlass::epilogue::collective::CollectiveBuilder<
    cutlass::arch::Sm100, cutlass::arch::OpClassTensorOp,
    TileShape, ClusterShape,
    cutlass::epilogue::collective::EpilogueTileAuto,
    Acc, Acc,
    ElemCD, cutlass::layout::RowMajor, 128 / cutlass::sizeof_bits<ElemCD>::value,
    ElemCD, cutlass::layout::RowMajor, 128 / cutlass::sizeof_bits<ElemCD>::value,
    cutlass::epilogue::collective::EpilogueScheduleAuto
  >::CollectiveOp;

using CollectiveMainloop = typename cutlass::gemm::collective::CollectiveBuilder<
    cutlass::arch::Sm100, cutlass::arch::OpClassTensorOp,
    ElemA, cutlass::layout::RowMajor, 128 / cutlass::sizeof_bits<ElemA>::value,
    ElemB, cutlass::layout::ColumnMajor, 128 / cutlass::sizeof_bits<ElemB>::value,
    Acc,
    TileShape, ClusterShape,
    cutlass::gemm::collective::StageCountAutoCarveout<static_cast<int>(sizeof(typename CollectiveEpilogue::SharedStorage))>,
    cutlass::gemm::collective::KernelScheduleAuto
  >::CollectiveOp;

using GemmKernel = cutlass::gemm::kernel::GemmUniversal<
    cute::Shape<int,int,int,int>,
    CollectiveMainloop,
    CollectiveEpilogue
>;
using Gemm = cutlass::gemm::device::GemmUniversalAdapter<GemmKernel>;

// Force the device kernel symbol into the cubin without needing a host main.
auto* _anchor = &cutlass::device_kernel<GemmKernel>;


// ===== COMPILED SASS (sm_100a) =====

	.target	sm_100a

	.elftype	@"ET_EXEC"


//--------------------- .note.nv.tkinfo           --------------------------
	.section	.note.nv.tkinfo,"",@"SHT_NOTE"
	.sectionflags	@"SHF_NOTE_NV_TKINFO"
	.tkinfo
        /*0018*/ 	.word	0x00000002
        /*0030*/ 	.string	""
        /*0030*/ 	.string	"ptxas"
        /*0030*/ 	.string	"Cuda compilation tools, release 13.0, V13.0.88"
        /*0030*/ 	.string	"Build cuda_13.0.r13.0/compiler.36424714_0"
        /*0030*/ 	.string	"-arch sm_100a -m 64 "



//--------------------- .note.nv.cuinfo           --------------------------
	.section	.note.nv.cuinfo,"",@"SHT_NOTE"
	.sectionflags	@"SHF_NOTE_NV_CUINFO"
        /*0018*/ 	.short	0x0002
        /*001a*/ 	.short	0x0064
        /*001c*/ 	.short	0x0082
	.zero		2


//--------------------- .nv.info                  --------------------------
	.section	.nv.info,"",@"SHT_CUDA_INFO"
	.align	4


	//----- nvinfo : EIATTR_REGCOUNT
	.align		4
        /*0000*/ 	.byte	0x04, 0x2f
        /*0002*/ 	.short	(.L_19 - .L_18)
	.align		4
.L_18:
        /*0004*/ 	.word	index@(_ZN7cutlass13device_kernelINS_4gemm6kernel13GemmUniversalIN4cute5tupleIJiiiiEEENS1_10collective13CollectiveMmaINS1_35MainloopSm100TmaUmmaWarpSpecializedILi17ELi2ELi4ENS5_IJNS4_1CILi1EEENSA_ILi8EEESB_EEEEENS5_IJNSA_ILi64EEENSA_ILi128EEESF_EEENS_12float_e5m2_tENS5_IJlSB_lEEESI_SJ_NS4_8TiledMMAINS4_8MMA_AtomIJNS4_10MMA_TraitsINS4_19SM100_MMA_F8F6F4_SSEJSI_SI_fSF_SG_NS4_17integral_constantINS4_4UMMA5MajorELSQ_0EEESR_NSO_INSP_7ScaleInELSS_0EEEST_EEEEEENS4_6LayoutINS5_IJSB_SB_SB_EEENS5_IJNSA_ILi0EEESY_SY_EEEEENS5_IJNS4_10UnderscoreES11_S11_EEEEENS4_23SM90_TMA_LOAD_MULTICASTENS4_14ComposedLayoutINS4_7SwizzleILi2ELi4ELi3EEENS4_18smem_ptr_flag_bitsILi8EEENSW_INS5_IJSC_SF_EEENS5_IJSF_SB_EEEEEEEvNS4_8identityENS4_13SM90_TMA_LOADES1D_vS1E_EENS_8epilogue10collective18CollectiveEpilogueINS1H_23Sm100TmaWarpSpecializedILi2ELi2ELi32ELb0ELb0EEEJSH_NS5_IJNSW_ISF_SB_EES1M_EEESI_SJ_SI_SJ_NS1H_6fusion15FusionCallbacksIS1L_NS1O_17LinearCombinationISI_fSI_fLNS_15FloatRoundStyleE2EEESH_S1N_JEEENS4_5SM1004TMEM4LOAD26SM100_TMEM_LOAD_16dp32b32xES1F_S1D_NS4_39AutoVectorizingCopyWithAssumedAlignmentILi128EEENS4_14SM90_TMA_STOREES1D_S1Z_S1Z_EEEvvEEEEvNT_6ParamsE)
        /*0008*/ 	.word	0x00000072


	//----- nvinfo : EIATTR_FRAME_SIZE
	.align		4
.L_19:
        /*000c*/ 	.byte	0x04, 0x11
        /*000e*/ 	.short	(.L_21 - .L_20)
	.align		4
.L_20:
        /*0010*/ 	.word	index@($__internal_2_$__cuda_sm10x_tcgen05_guardrail_trap_unallocated_columns_being_dealloced)
        /*0014*/ 	.word	0x00000000


	//----- nvinfo : EIATTR_FRAME_SIZE
	.align		4
.L_21:
        /*0018*/ 	.byte	0x04, 0x11
        /*001a*/ 	.short	(.L_23 - .L_22)
	.align		4
.L_22:
        /*001c*/ 	.word	index@($__internal_1_$__cuda_sm10x_tcgen05_guardrail_trap_phase_invalid_during_alloc)
        /*0020*/ 	.word	0x00000000


	//----- nvinfo : EIATTR_FRAME_SIZE
	.align		4
.L_23:
        /*0024*/ 	.byte	0x04, 0x11
        /*0026*/ 	.short	(.L_25 - .L_24)
	.align		4
.L_24:
        /*0028*/ 	.word	index@($__internal_0_$__cuda_sm10x_tcgen05_guardrail_trap_col_being_dealloced_not_returned_by_alloc)
        /*002c*/ 	.word	0x00000000


	//----- nvinfo : EIATTR_FRAME_SIZE
	.align		4
.L_25:
        /*0030*/ 	.byte	0x04, 0x11
        /*0032*/ 	.short	(.L_27 - .L_26)
	.align		4
.L_26:
        /*0034*/ 	.word	index@(_ZN7cutlass13device_kernelINS_4gemm6kernel13GemmUniversalIN4cute5tupleIJiiiiEEENS1_10collective13CollectiveMmaINS1_35MainloopSm100TmaUmmaWarpSpecializedILi17ELi2ELi4ENS5_IJNS4_1CILi1EEENSA_ILi8EEESB_EEEEENS5_IJNSA_ILi64EEENSA_ILi128EEESF_EEENS_12float_e5m2_tENS5_IJlSB_lEEESI_SJ_NS4_8TiledMMAINS4_8MMA_AtomIJNS4_10MMA_TraitsINS4_19SM100_MMA_F8F6F4_SSEJSI_SI_fSF_SG_NS4_17integral_constantINS4_4UMMA5MajorELSQ_0EEESR_NSO_INSP_7ScaleInELSS_0EEEST_EEEEEENS4_6LayoutINS5_IJSB_SB_SB_EEENS5_IJNSA_ILi0EEESY_SY_EEEEENS5_IJNS4_10UnderscoreES11_S11_EEEEENS4_23SM90_TMA_LOAD_MULTICASTENS4_14ComposedLayoutINS4_7SwizzleILi2ELi4ELi3EEENS4_18smem_ptr_flag_bitsILi8EEENSW_INS5_IJSC_SF_EEENS5_IJSF_SB_EEEEEEEvNS4_8identityENS4_13SM90_TMA_LOADES1D_vS1E_EENS_8epilogue10collective18CollectiveEpilogueINS1H_23Sm100TmaWarpSpecializedILi2ELi2ELi32ELb0ELb0EEEJSH_NS5_IJNSW_ISF_SB_EES1M_EEESI_SJ_SI_SJ_NS1H_6fusion15FusionCallbacksIS1L_NS1O_17LinearCombinationISI_fSI_fLNS_15FloatRoundStyleE2EEESH_S1N_JEEENS4_5SM1004TMEM4LOAD26SM100_TMEM_LOAD_16dp32b32xES1F_S1D_NS4_39AutoVectorizingCopyWithAssumedAlignmentILi128EEENS4_14SM90_TMA_STOREES1D_S1Z_S1Z_EEEvvEEEEvNT_6ParamsE)
        /*0038*/ 	.word	0x00000000


	//----- nvinfo : EIATTR_MIN_STACK_SIZE
	.align		4
.L_27:
        /*003c*/ 	.byte	0x04, 0x12
        /*003e*/ 	.short	(.L_29 - .L_28)
	.align		4
.L_28:
        /*0040*/ 	.word	index@(_ZN7cutlass13device_kernelINS_4gemm6kernel13GemmUniversalIN4cute5tupleIJiiiiEEENS1_10collective13CollectiveMmaINS1_35MainloopSm100TmaUmmaWarpSpecializedILi17ELi2ELi4ENS5_IJNS4_1CILi1EEENSA_ILi8EEESB_EEEEENS5_IJNSA_ILi64EEENSA_ILi128EEESF_EEENS_12float_e5m2_tENS5_IJlSB_lEEESI_SJ_NS4_8TiledMMAINS4_8MMA_AtomIJNS4_10MMA_TraitsINS4_19SM100_MMA_F8F6F4_SSEJSI_SI_fSF_SG_NS4_17integral_constantINS4_4UMMA5MajorELSQ_0EEESR_NSO_INSP_7ScaleInELSS_0EEEST_EEEEEENS4_6LayoutINS5_IJSB_SB_SB_EEENS5_IJNSA_ILi0EEESY_SY_EEEEENS5_IJNS4_10UnderscoreES11_S11_EEEEENS4_23SM90_TMA_LOAD_MULTICASTENS4_14ComposedLayoutINS4_7SwizzleILi2ELi4ELi3EEENS4_18smem_ptr_flag_bitsILi8EEENSW_INS5_IJSC_SF_EEENS5_IJSF_SB_EEEEEEEvNS4_8identityENS4_13SM90_TMA_LOADES1D_vS1E_EENS_8epilogue10collective18CollectiveEpilogueINS1H_23Sm100TmaWarpSpecializedILi2ELi2ELi32ELb0ELb0EEEJSH_NS5_IJNSW_ISF_SB_EES1M_EEESI_SJ_SI_SJ_NS1H_6fusion15FusionCallbacksIS1L_NS1O_17LinearCombinationISI_fSI_fLNS_15FloatRoundStyleE2EEESH_S1N_JEEENS4_5SM1004TMEM4LOAD26SM100_TMEM_LOAD_16dp32b32xES1F_S1D_NS4_39AutoVectorizingCopyWithAssumedAlignmentILi128EEENS4_14SM90_TMA_STOREES1D_S1Z_S1Z_EEEvvEEEEvNT_6ParamsE)
        /*0044*/ 	.word	0x00000000
.L_29:


//--------------------- .nv.compat                --------------------------
	.section	.nv.compat,"",@"SHT_CUDA_COMPAT_INFO"
	.align	4
        /*0000*/ 	.byte	0x02, 0x09, 0x01, 0x00, 0x02, 0x02, 0x02, 0x00, 0x02, 0x05, 0x05, 0x00, 0x03, 0x07, 0x01, 0x01
        /*0010*/ 	.byte	0x02, 0x03, 0x01, 0x00, 0x02, 0x06, 0x01, 0x00, 0x04, 0x0b, 0x08, 0x00, 0x09, 0x00, 0x00, 0x00
        /*0020*/ 	.byte	0x00, 0x00, 0x00, 0x00


//--------------------- .nv.info._ZN7cutlass13device_kernelINS_4gemm6kernel13GemmUniversalIN4cute5tupleIJiiiiEEENS1_10collective13CollectiveMmaINS1_35MainloopSm100TmaUmmaWarpSpecializedILi17ELi2ELi4ENS5_IJNS4_1CILi1EEENSA_ILi8EEESB_EEEEENS5_IJNSA_ILi64EEENSA_ILi128EEESF_EEENS_12float_e5m2_tENS5_IJlSB_lEEESI_SJ_NS4_8TiledMMAINS4_8MMA_AtomIJNS4_10MMA_TraitsINS4_19SM100_MMA_F8F6F4_SSEJSI_SI_fSF_SG_NS4_17integral_constantINS4_4UMMA5MajorELSQ_0EEESR_NSO_INSP_7ScaleInELSS_0EEEST_EEEEEENS4_6LayoutINS5_IJSB_SB_SB_EEENS5_IJNSA_ILi0EEESY_SY_EEEEENS5_IJNS4_10UnderscoreES11_S11_EEEEENS4_23SM90_TMA_LOAD_MULTICASTENS4_14ComposedLayoutINS4_7SwizzleILi2ELi4ELi3EEENS4_18smem_ptr_flag_bitsILi8EEENSW_INS5_IJSC_SF_EEENS5_IJSF_SB_EEEEEEEvNS4_8identityENS4_13SM90_TMA_LOADES1D_vS1E_EENS_8epilogue10collective18CollectiveEpilogueINS1H_23Sm100TmaWarpSpecializedILi2ELi2ELi32ELb0ELb0EEEJSH_NS5_IJNSW_ISF_SB_EES1M_EEESI_SJ_SI_SJ_NS1H_6fusion15FusionCallbacksIS1L_NS1O_17LinearCombinationISI_fSI_fLNS_15FloatRoundStyleE2EEESH_S1N_JEEENS4_5SM1004TMEM4LOAD26SM100_TMEM_LOAD_16dp32b32xES1F_S1D_NS4_39AutoVectorizingCopyWithAssumedAlignmentILi128EEENS4_14SM90_TMA_STOREES1D_S1Z_S1Z_EEEvvEEEEvNT_6ParamsE --------------------------
	.section	.nv.info._ZN7cutlass13device_kernelINS_4gemm6kernel13GemmUniversalIN4cute5tupleIJiiiiEEENS1_10collective13CollectiveMmaINS1_35MainloopSm100TmaUmmaWarpSpecializedILi17ELi2ELi4ENS5_IJNS4_1CILi1EEENSA_ILi8EEESB_EEEEENS5_IJNSA_ILi64EEENSA_ILi128EEESF_EEENS_12float_e5m2_tENS5_IJlSB_lEEESI_SJ_NS4_8TiledMMAINS4_8MMA_AtomIJNS4_10MMA_TraitsINS4_19SM100_MMA_F8F6F4_SSEJSI_SI_fSF_SG_NS4_17integral_constantINS4_4UMMA5MajorELSQ_0EEESR_NSO_INSP_7ScaleInELSS_0EEEST_EEEEEENS4_6LayoutINS5_IJSB_SB_SB_EEENS5_IJNSA_ILi0EEESY_SY_EEEEENS5_IJNS4_10UnderscoreES11_S11_EEEEENS4_23SM90_TMA_LOAD_MULTICASTENS4_14ComposedLayoutINS4_7SwizzleILi2ELi4ELi3EEENS4_18smem_ptr_flag_bitsILi8EEENSW_INS5_IJSC_SF_EEENS5_IJSF_SB_EEEEEEEvNS4_8identityENS4_13SM90_TMA_LOADES1D_vS1E_EENS_8epilogue10collective18CollectiveEpilogueINS1H_23Sm100TmaWarpSpecializedILi2ELi2ELi32ELb0ELb0EEEJSH_NS5_IJNSW_ISF_SB_EES1M_EEESI_SJ_SI_SJ_NS1H_6fusion15FusionCallbacksIS1L_NS1O_17LinearCombinationISI_fSI_fLNS_15FloatRoundStyleE2EEESH_S1N_JEEENS4_5SM1004TMEM4LOAD26SM100_TMEM_LOAD_16dp32b32xES1F_S1D_NS4_39AutoVectorizingCopyWithAssumedAlignmentILi128EEENS4_14SM90_TMA_STOREES1D_S1Z_S1Z_EEEvvEEEEvNT_6ParamsE,"",@"SHT_CUDA_INFO"
	.sectionflags	@""
	.align	4


	//----- nvinfo : EIATTR_CUDA_API_VERSION
	.align		4
        /*0000*/ 	.byte	0x04, 0x37
        /*0002*/ 	.short	(.L_31 - .L_30)
.L_30:
        /*0004*/ 	.word	0x00000082


	//----- nvinfo : EIATTR_KPARAM_INFO
	.align		4
.L_31:
        /*0008*/ 	.byte	0x04, 0x17
        /*000a*/ 	.short	(.L_33 - .L_32)
.L_32:
        /*000c*/ 	.word	0x00000000
        /*0010*/ 	.short	0x0000
        /*0012*/ 	.short	0x0000
        /*0014*/ 	.byte	0x00, 0xf0, 0x01, 0x20


	//----- nvinfo : EIATTR_AT_ENTRY_FRAGMENTS
	.align		4
.L_33:
        /*0018*/ 	.byte	0x04, 0x4f
        /*001a*/ 	.short	(.L_35 - .L_34)


	//   ....[0]....
.L_34:
        /*001c*/ 	.word	0x00000006


	//----- nvinfo : EIATTR_RESERVED_SMEM_USED
	.align		4
.L_35:
        /*0020*/ 	.byte	0x01, 0x41
	.zero		2


	//----- nvinfo : EIATTR_SPARSE_MMA_MASK
	.align		4
        /*0024*/ 	.byte	0x03, 0x50
        /*0026*/ 	.short	0x0000


	//----- nvinfo : EIATTR_TCGEN05_1CTA_USED
	.align		4
        /*0028*/ 	.byte	0x01, 0x51
	.zero		2


	//----- nvinfo : EIATTR_MAXREG_COUNT
	.align		4
        /*002c*/ 	.byte	0x03, 0x1b
        /*002e*/ 	.short	0x00ff


	//----- nvinfo : EIATTR_NUM_BARRIERS
	.align		4
        /*0030*/ 	.byte	0x02, 0x4c
        /*0032*/ 	.byte	0x07
	.zero		1


	//----- nvinfo : EIATTR_EXTERNS
	.align		4
        /*0034*/ 	.byte	0x04, 0x0f
        /*0036*/ 	.short	(.L_37 - .L_36)


	//   ....[0]....
	.align		4
.L_36:
        /*0038*/ 	.word	index@(__assertfail)


	//----- nvinfo : EIATTR_MERCURY_ISA_VERSION
	.align		4
.L_37:
        /*003c*/ 	.byte	0x03, 0x5f
        /*003e*/ 	.short	0x0101


	//----- nvinfo : EIATTR_INT_WARP_WIDE_INSTR_OFFSETS
	.align		4
        /*0040*/ 	.byte	0x04, 0x31
        /*0042*/ 	.short	(.L_39 - .L_38)


	//   ....[0]....
.L_38:
        /*0044*/ 	.word	0x00004610


	//   ....[1]....
        /*0048*/ 	.word	0x00004630


	//   ....[2]....
        /*004c*/ 	.word	0x00004660


	//   ....[3]....
        /*0050*/ 	.word	0x000051a0


	//   ....[4]....
        /*0054*/ 	.word	0x00005210


	//   ....[5]....
        /*0058*/ 	.word	0x000052e0


	//   ....[6]....
        /*005c*/ 	.word	0x00005390


	//----- nvinfo : EIATTR_COOP_GROUP_MASK_REGIDS
	.align		4
.L_39:
        /*0060*/ 	.byte	0x04, 0x29
        /*0062*/ 	.short	(.L_41 - .L_40)


	//   ....[0]....
.L_40:
        /*0064*/ 	.word	0xffffffff


	//   ....[1]....
        /*0068*/ 	.word	0xffffffff


	//   ....[2]....
        /*006c*/ 	.word	0xffffffff


	//   ....[3]....
        /*0070*/ 	.word	0xffffffff


	//   ....[4]....
        /*0074*/ 	.word	0xffffffff


	//   ....[5]....
        /*0078*/ 	.word	0xffffffff


	//   ....[6]....
        /*007c*/ 	.word	0xffffffff


	//   ....[7]....
        /*0080*/ 	.word	0xffffffff


	//   ....[8]....
        /*0084*/ 	.word	0xffffffff


	//   ....[9]....
        /*0088*/ 	.word	0xffffffff


	//   ....[10]....
        /*008c*/ 	.word	0xffffffff


	//   ....[11]....
        /*0090*/ 	.word	0xffffffff


	//   ....[12]....
        /*0094*/ 	.word	0xffffffff


	//   ....[13]....
        /*0098*/ 	.word	0xffffffff


	//----- nvinfo : EIATTR_COOP_GROUP_INSTR_OFFSETS
	.align		4
.L_41:
        /*009c*/ 	.byte	0x04, 0x28
        /*009e*/ 	.short	(.L_43 - .L_42)


	//   ....[0]....
.L_42:
        /*00a0*/ 	.word	0x00000080


	//   ....[1]....
        /*00a4*/ 	.word	0x000004f0


	//   ....[2]....
        /*00a8*/ 	.word	0x00000870


	//   ....[3]....
        /*00ac*/ 	.word	0x000009d0


	//   ....[4]....
        /*00b0*/ 	.word	0x00000ad0


	//   ....[5]....
        /*00b4*/ 	.word	0x00000c40


	//   ....[6]....
        /*00b8*/ 	.word	0x00000de0


	//   ....[7]....
        /*00bc*/ 	.word	0x00000f90


	//   ....[8]....
        /*00c0*/ 	.word	0x000022c0


	//   ....[9]....
        /*00c4*/ 	.word	0x000038e0


	//   ....[10]....
        /*00c8*/ 	.word	0x00003af0


	//   ....[11]....
        /*00cc*/ 	.word	0x00003b20


	//   ....[12]....
        /*00d0*/ 	.word	0x000044f0


	//   ....[13]....
        /*00d4*/ 	.word	0x00004720


	//----- nvinfo : EIATTR_VRC_CTA_INIT_COUNT
	.align		4
.L_43:
        /*00d8*/ 	.byte	0x02, 0x4a
        /*00da*/ 	.byte	0x80
	.zero		1


	//----- nvinfo : EIATTR_SYSCALL_OFFSETS
	.align		4
        /*00dc*/ 	.byte	0x04, 0x46
        /*00de*/ 	.short	(.L_45 - .L_44)


	//   ....[0]....
.L_44:
        /*00e0*/ 	.word	0x00005fa0


	//   ....[1]....
        /*00e4*/ 	.word	0x000060e0


	//   ....[2]....
        /*00e8*/ 	.word	0x00006910


	//   ....[3]....
        /*00ec*/ 	.word	0x000076a0


	//----- nvinfo : EIATTR_MBARRIER_INSTR_OFFSETS
	.align		4
.L_45:
        /*00f0*/ 	.byte	0x04, 0x39
        /*00f2*/ 	.short	(.L_47 - .L_46)


	//   ....[0]....
.L_46:
        /*00f4*/ 	.word	0x00000630
        /*00f8*/ 	.word	0x000000ff
        /*00fc*/ 	.word	0x00000000
        /*0100*/ 	.short	0x0100
        /*0102*/ 	.byte	0x04
	.zero		1


	//   ....[1]....
        /*0104*/ 	.word	0x00000640
        /*0108*/ 	.word	0x000000ff
        /*010c*/ 	.word	0x00000088
        /*0110*/ 	.short	0x0100
        /*0112*/ 	.byte	0x04
	.zero		1


	//   ....[2]....
        /*0114*/ 	.word	0x00000650
        /*0118*/ 	.word	0x000000ff
        /*011c*/ 	.word	0x00000008
        /*0120*/ 	.short	0x0100
        /*0122*/ 	.byte	0x04
	.zero		1


	//   ....[3]....
        /*0124*/ 	.word	0x00000660
        /*0128*/ 	.word	0x000000ff
        /*012c*/ 	.word	0x00000090
        /*0130*/ 	.short	0x0100
        /*0132*/ 	.byte	0x04
	.zero		1


	//   ....[4]....
        /*0134*/ 	.word	0x00000670
        /*0138*/ 	.word	0x000000ff
        /*013c*/ 	.word	0x00000010
        /*0140*/ 	.short	0x0100
        /*0142*/ 	.byte	0x04
	.zero		1


	//   ....[5]....
        /*0144*/ 	.word	0x00000680
        /*0148*/ 	.word	0x000000ff
        /*014c*/ 	.word	0x00000098
        /*0150*/ 	.short	0x0100
        /*0152*/ 	.byte	0x04
	.zero		1


	//   ....[6]....
        /*0154*/ 	.word	0x00000690
        /*0158*/ 	.word	0x000000ff
        /*015c*/ 	.word	0x00000018
        /*0160*/ 	.short	0x0100
        /*0162*/ 	.byte	0x04
	.zero		1


	//   ....[7]....
        /*0164*/ 	.word	0x000006a0
        /*0168*/ 	.word	0x000000ff
        /*016c*/ 	.word	0x000000a0
        /*0170*/ 	.short	0x0100
        /*0172*/ 	.byte	0x04
	.zero		1


	//   ....[8]....
        /*0174*/ 	.word	0x000006b0
        /*0178*/ 	.word	0x000000ff
        /*017c*/ 	.word	0x00000020
        /*0180*/ 	.short	0x0100
        /*0182*/ 	.byte	0x04
	.zero		1


	//   ....[9]....
        /*0184*/ 	.word	0x000006c0
        /*0188*/ 	.word	0x000000ff
        /*018c*/ 	.word	0x000000a8
        /*0190*/ 	.short	0x0100
        /*0192*/ 	.byte	0x04
	.zero		1


	//   ....[10]....
        /*0194*/ 	.word	0x000006d0
        /*0198*/ 	.word	0x000000ff
        /*019c*/ 	.word	0x00000028
        /*01a0*/ 	.short	0x0100
        /*01a2*/ 	.byte	0x04
	.zero		1


	//   ....[11]....
        /*01a4*/ 	.word	0x000006e0
        /*01a8*/ 	.word	0x000000ff
        /*01ac*/ 	.word	0x000000b0
        /*01b0*/ 	.short	0x0100
        /*01b2*/ 	.byte	0x04
	.zero		1


	//   ....[12]....
        /*01b4*/ 	.word	0x000006f0
        /*01b8*/ 	.word	0x000000ff
        /*01bc*/ 	.word	0x00000030
        /*01c0*/ 	.short	0x0100
        /*01c2*/ 	.byte	0x04
	.zero		1


	//   ....[13]....
        /*01c4*/ 	.word	0x00000700
        /*01c8*/ 	.word	0x000000ff
        /*01cc*/ 	.word	0x000000b8
        /*01d0*/ 	.short	0x0100
        /*01d2*/ 	.byte	0x04
	.zero		1


	//   ....[14]....
        /*01d4*/ 	.word	0x00000710
        /*01d8*/ 	.word	0x000000ff
        /*01dc*/ 	.word	0x00000038
        /*01e0*/ 	.short	0x0100
        /*01e2*/ 	.byte	0x04
	.zero		1


	//   ....[15]....
        /*01e4*/ 	.word	0x00000720
        /*01e8*/ 	.word	0x000000ff
        /*01ec*/ 	.word	0x000000c0
        /*01f0*/ 	.short	0x0100
        /*01f2*/ 	.byte	0x04
	.zero		1


	//   ....[16]....
        /*01f4*/ 	.word	0x00000730
        /*01f8*/ 	.word	0x000000ff
        /*01fc*/ 	.word	0x00000040
        /*0200*/ 	.short	0x0100
        /*0202*/ 	.byte	0x04
	.zero		1


	//   ....[17]....
        /*0204*/ 	.word	0x00000740
        /*0208*/ 	.word	0x000000ff
        /*020c*/ 	.word	0x000000c8
        /*0210*/ 	.short	0x0100
        /*0212*/ 	.byte	0x04
	.zero		1


	//   ....[18]....
        /*0214*/ 	.word	0x00000750
        /*0218*/ 	.word	0x000000ff
        /*021c*/ 	.word	0x00000048
        /*0220*/ 	.short	0x0100
        /*0222*/ 	.byte	0x04
	.zero		1


	//   ....[19]....
        /*0224*/ 	.word	0x00000760
        /*0228*/ 	.word	0x000000ff
        /*022c*/ 	.word	0x000000d0
        /*0230*/ 	.short	0x0100
        /*0232*/ 	.byte	0x04
	.zero		1


	//   ....[20]....
        /*0234*/ 	.word	0x00000770
        /*0238*/ 	.word	0x000000ff
        /*023c*/ 	.word	0x00000050
        /*0240*/ 	.short	0x0100
        /*0242*/ 	.byte	0x04
	.zero		1


	//   ....[21]....
        /*0244*/ 	.word	0x00000780
        /*0248*/ 	.word	0x000000ff
        /*024c*/ 	.word	0x000000d8
        /*0250*/ 	.short	0x0100
        /*0252*/ 	.byte	0x04
	.zero		1


	//   ....[22]....
        /*0254*/ 	.word	0x00000790
        /*0258*/ 	.word	0x000000ff
        /*025c*/ 	.word	0x00000058
        /*0260*/ 	.short	0x0100
        /*0262*/ 	.byte	0x04
	.zero		1


	//   ....[23]....
        /*0264*/ 	.word	0x000007a0
        /*0268*/ 	.word	0x000000ff
        /*026c*/ 	.word	0x000000e0
        /*0270*/ 	.short	0x0100
        /*0272*/ 	.byte	0x04
	.zero		1


	//   ....[24]....
        /*0274*/ 	.word	0x000007b0
        /*0278*/ 	.word	0x000000ff
        /*027c*/ 	.word	0x00000060
        /*0280*/ 	.short	0x0100
        /*0282*/ 	.byte	0x04
	.zero		1


	//   ....[25]....
        /*0284*/ 	.word	0x000007c0
        /*0288*/ 	.word	0x000000ff
        /*028c*/ 	.word	0x000000e8
        /*0290*/ 	.short	0x0100
        /*0292*/ 	.byte	0x04
	.zero		1


	//   ....[26]....
        /*0294*/ 	.word	0x000007d0
        /*0298*/ 	.word	0x000000ff
        /*029c*/ 	.word	0x00000068
        /*02a0*/ 	.short	0x0100
        /*02a2*/ 	.byte	0x04
	.zero		1


	//   ....[27]....
        /*02a4*/ 	.word	0x000007e0
        /*02a8*/ 	.word	0x000000ff
        /*02ac*/ 	.word	0x000000f0
        /*02b0*/ 	.short	0x0100
        /*02b2*/ 	.byte	0x04
	.zero		1


	//   ....[28]....
        /*02b4*/ 	.word	0x000007f0
        /*02b8*/ 	.word	0x000000ff
        /*02bc*/ 	.word	0x00000070
        /*02c0*/ 	.short	0x0100
        /*02c2*/ 	.byte	0x04
	.zero		1


	//   ....[29]....
        /*02c4*/ 	.word	0x00000800
        /*02c8*/ 	.word	0x000000ff
        /*02cc*/ 	.word	0x000000f8
        /*02d0*/ 	.short	0x0100
        /*02d2*/ 	.byte	0x04
	.zero		1


	//   ....[30]....
        /*02d4*/ 	.word	0x00000810
        /*02d8*/ 	.word	0x000000ff
        /*02dc*/ 	.word	0x00000078
        /*02e0*/ 	.short	0x0100
        /*02e2*/ 	.byte	0x04
	.zero		1


	//   ....[31]....
        /*02e4*/ 	.word	0x00000820
        /*02e8*/ 	.word	0x000000ff
        /*02ec*/ 	.word	0x00000100
        /*02f0*/ 	.short	0x0100
        /*02f2*/ 	.byte	0x04
	.zero		1


	//   ....[32]....
        /*02f4*/ 	.word	0x00000830
        /*02f8*/ 	.word	0x000000ff
        /*02fc*/ 	.word	0x00000080
        /*0300*/ 	.short	0x0100
        /*0302*/ 	.byte	0x04
	.zero		1


	//   ....[33]....
        /*0304*/ 	.word	0x00000840
        /*0308*/ 	.word	0x000000ff
        /*030c*/ 	.word	0x00000108
        /*0310*/ 	.short	0x0100
        /*0312*/ 	.byte	0x04
	.zero		1


	//   ....[34]....
        /*0314*/ 	.word	0x00000980
        /*0318*/ 	.word	0x000000ff
        /*031c*/ 	.word	0x00000110
        /*0320*/ 	.short	0x0100
        /*0322*/ 	.byte	0x04
	.zero		1


	//   ....[35]....
        /*0324*/ 	.word	0x00000990
        /*0328*/ 	.word	0x000000ff
        /*032c*/ 	.word	0x00000120
        /*0330*/ 	.short	0x0100
        /*0332*/ 	.byte	0x04
	.zero		1


	//   ....[36]....
        /*0334*/ 	.word	0x000009a0
        /*0338*/ 	.word	0x000000ff
        /*033c*/ 	.word	0x00000118
        /*0340*/ 	.short	0x0100
        /*0342*/ 	.byte	0x04
	.zero		1


	//   ....[37]....
        /*0344*/ 	.word	0x000009b0
        /*0348*/ 	.word	0x000000ff
        /*034c*/ 	.word	0x00000128
        /*0350*/ 	.short	0x0100
        /*0352*/ 	.byte	0x04
	.zero		1


	//   ....[38]....
        /*0354*/ 	.word	0x00000aa0
        /*0358*/ 	.word	0x000000ff
        /*035c*/ 	.word	0x00000130
        /*0360*/ 	.short	0x0100
        /*0362*/ 	.byte	0x06
	.zero		1


	//   ....[39]....
        /*0364*/ 	.word	0x00000ab0
        /*0368*/ 	.word	0x000000ff
        /*036c*/ 	.word	0x00000138
        /*0370*/ 	.short	0x0100
        /*0372*/ 	.byte	0x06
	.zero		1


	//   ....[40]....
        /*0374*/ 	.word	0x00000bf0
        /*0378*/ 	.word	0x000000ff
        /*037c*/ 	.word	0x00000140
        /*0380*/ 	.short	0x0100
        /*0382*/ 	.byte	0x06
	.zero		1


	//   ....[41]....
        /*0384*/ 	.word	0x00000c00
        /*0388*/ 	.word	0x000000ff
        /*038c*/ 	.word	0x00000150
        /*0390*/ 	.short	0x0100
        /*0392*/ 	.byte	0x06
	.zero		1


	//   ....[42]....
        /*0394*/ 	.word	0x00000c10
        /*0398*/ 	.word	0x000000ff
        /*039c*/ 	.word	0x00000148
        /*03a0*/ 	.short	0x0100
        /*03a2*/ 	.byte	0x06
	.zero		1


	//   ....[43]....
        /*03a4*/ 	.word	0x00000c20
        /*03a8*/ 	.word	0x000000ff
        /*03ac*/ 	.word	0x00000158
        /*03b0*/ 	.short	0x0100
        /*03b2*/ 	.byte	0x06
	.zero		1


	//   ....[44]....
        /*03b4*/ 	.word	0x00000d50
        /*03b8*/ 	.word	0x000000ff
        /*03bc*/ 	.word	0x00000160
        /*03c0*/ 	.short	0x0100
        /*03c2*/ 	.byte	0x04
	.zero		1


	//   ....[45]....
        /*03c4*/ 	.word	0x00000d60
        /*03c8*/ 	.word	0x000000ff
        /*03cc*/ 	.word	0x00000180
        /*03d0*/ 	.short	0x0100
        /*03d2*/ 	.byte	0x04
	.zero		1


	//   ....[46]....
        /*03d4*/ 	.word	0x00000d70
        /*03d8*/ 	.word	0x000000ff
        /*03dc*/ 	.word	0x00000168
        /*03e0*/ 	.short	0x0100
        /*03e2*/ 	.byte	0x04
	.zero		1


	//   ....[47]....
        /*03e4*/ 	.word	0x00000d80
        /*03e8*/ 	.word	0x000000ff
        /*03ec*/ 	.word	0x00000188
        /*03f0*/ 	.short	0x0100
        /*03f2*/ 	.byte	0x04
	.zero		1


	//   ....[48]....
        /*03f4*/ 	.word	0x00000d90
        /*03f8*/ 	.word	0x000000ff
        /*03fc*/ 	.word	0x00000170
        /*0400*/ 	.short	0x0100
        /*0402*/ 	.byte	0x04
	.zero		1


	//   ....[49]....
        /*0404*/ 	.word	0x00000da0
        /*0408*/ 	.word	0x000000ff
        /*040c*/ 	.word	0x00000190
        /*0410*/ 	.short	0x0100
        /*0412*/ 	.byte	0x04
	.zero		1


	//   ....[50]....
        /*0414*/ 	.word	0x00000db0
        /*0418*/ 	.word	0x000000ff
        /*041c*/ 	.word	0x00000178
        /*0420*/ 	.short	0x0100
        /*0422*/ 	.byte	0x04
	.zero		1


	//   ....[51]....
        /*0424*/ 	.word	0x00000dc0
        /*0428*/ 	.word	0x000000ff
        /*042c*/ 	.word	0x00000198
        /*0430*/ 	.short	0x0100
        /*0432*/ 	.byte	0x04
	.zero		1


	//   ....[52]....
        /*0434*/ 	.word	0x00000eb0
        /*0438*/ 	.word	0x000000ff
        /*043c*/ 	.word	0x000001a0
        /*0440*/ 	.short	0x0100
        /*0442*/ 	.byte	0x04
	.zero		1


	//   ....[53]....
        /*0444*/ 	.word	0x00000ec0
        /*0448*/ 	.word	0x000000ff
        /*044c*/ 	.word	0x000001b0
        /*0450*/ 	.short	0x0100
        /*0452*/ 	.byte	0x04
	.zero		1


	//   ....[54]....
        /*0454*/ 	.word	0x00000ed0
        /*0458*/ 	.word	0x000000ff
        /*045c*/ 	.word	0x000001a8
        /*0460*/ 	.short	0x0100
        /*0462*/ 	.byte	0x04
	.zero		1


	//   ....[55]....
        /*0464*/ 	.word	0x00000ee0
        /*0468*/ 	.word	0x000000ff
        /*046c*/ 	.word	0x000001b8
        /*0470*/ 	.short	0x0100
        /*0472*/ 	.byte	0x04
	.zero		1


	//   ....[56]....
        /*0474*/ 	.word	0x00001b70
        /*0478*/ 	.word	0x00000000
        /*047c*/ 	.word	0x000001b0
        /*0480*/ 	.short	0x010a
        /*0482*/ 	.byte	0xff
	.zero		1


	//   ....[57]....
        /*0484*/ 	.word	0x00001b90
        /*0488*/ 	.word	0x00000000
        /*048c*/ 	.word	0x000001a0
        /*0490*/ 	.short	0x0101
        /*0492*/ 	.byte	0xff
	.zero		1


	//   ....[58]....
        /*0494*/ 	.word	0x00001c50
        /*0498*/ 	.word	0x000000ff
        /*049c*/ 	.word	0x00000088
        /*04a0*/ 	.short	0x010a
        /*04a2*/ 	.byte	0x04
	.zero		1


	//   ....[59]....
        /*04a4*/ 	.word	0x00001cd0
        /*04a8*/ 	.word	0x000000ff
        /*04ac*/ 	.word	0x00000088
        /*04b0*/ 	.short	0x010a
        /*04b2*/ 	.byte	0x21
	.zero		1


	//   ....[60]....
        /*04b4*/ 	.word	0x00001e60
        /*04b8*/ 	.word	0x000000ff
        /*04bc*/ 	.word	0x00000088
        /*04c0*/ 	.short	0x010a
        /*04c2*/ 	.byte	0x08
	.zero		1


	//   ....[61]....
        /*04c4*/ 	.word	0x00001f80
        /*04c8*/ 	.word	0x000000ff
        /*04cc*/ 	.word	0x00000138
        /*04d0*/ 	.short	0x0101
        /*04d2*/ 	.byte	0x07
	.zero		1


	//   ....[62]....
        /*04d4*/ 	.word	0x00001fa0
        /*04d8*/ 	.word	0x000000ff
        /*04dc*/ 	.word	0x00000088
        /*04e0*/ 	.short	0x010a
        /*04e2*/ 	.byte	0x04
	.zero		1


	//   ....[63]....
        /*04e4*/ 	.word	0x00002020
        /*04e8*/ 	.word	0x000000ff
        /*04ec*/ 	.word	0x00000088
        /*04f0*/ 	.short	0x010a
        /*04f2*/ 	.byte	0x11
	.zero		1


	//   ....[64]....
        /*04f4*/ 	.word	0x000021b0
        /*04f8*/ 	.word	0x000000ff
        /*04fc*/ 	.word	0x00000088
        /*0500*/ 	.short	0x010a
        /*0502*/ 	.byte	0x06
	.zero		1


	//   ....[65]....
        /*0504*/ 	.word	0x000022f0
        /*0508*/ 	.word	0x00000003
        /*050c*/ 	.word	0x00000140
        /*0510*/ 	.short	0x010a
        /*0512*/ 	.byte	0xff
	.zero		1


	//   ....[66]....
        /*0514*/ 	.word	0x00002440
        /*0518*/ 	.word	0x00000000
        /*051c*/ 	.word	0x00000000
        /*0520*/ 	.short	0x0101
        /*0522*/ 	.byte	0xff
	.zero		1


	//   ....[67]....
        /*0524*/ 	.word	0x000029e0
        /*0528*/ 	.word	0x000000ff
        /*052c*/ 	.word	0x00000000
        /*0530*/ 	.short	0x010a
        /*0532*/ 	.byte	0x04
	.zero		1


	//   ....[68]....
        /*0534*/ 	.word	0x00002a70
        /*0538*/ 	.word	0x000000ff
        /*053c*/ 	.word	0x00000000
        /*0540*/ 	.short	0x010a
        /*0542*/ 	.byte	0x05
	.zero		1


	//   ....[69]....
        /*0544*/ 	.word	0x00002b00
        /*0548*/ 	.word	0x000000ff
        /*054c*/ 	.word	0x00000000
        /*0550*/ 	.short	0x010a
        /*0552*/ 	.byte	0x05
	.zero		1


	//   ....[70]....
        /*0554*/ 	.word	0x00002b90
        /*0558*/ 	.word	0x000000ff
        /*055c*/ 	.word	0x00000000
        /*0560*/ 	.short	0x010a
        /*0562*/ 	.byte	0x05
	.zero		1


	//   ....[71]....
        /*0564*/ 	.word	0x00002c20
        /*0568*/ 	.word	0x000000ff
        /*056c*/ 	.word	0x00000000
        /*0570*/ 	.short	0x010a
        /*0572*/ 	.byte	0x05
	.zero		1


	//   ....[72]....
        /*0574*/ 	.word	0x00002cb0
        /*0578*/ 	.word	0x000000ff
        /*057c*/ 	.word	0x00000000
        /*0580*/ 	.short	0x010a
        /*0582*/ 	.byte	0x05
	.zero		1


	//   ....[73]....
        /*0584*/ 	.word	0x00002d40
        /*0588*/ 	.word	0x000000ff
        /*058c*/ 	.word	0x00000000
        /*0590*/ 	.short	0x010a
        /*0592*/ 	.byte	0x05
	.zero		1


	//   ....[74]....
        /*0594*/ 	.word	0x00002dd0
        /*0598*/ 	.word	0x000000ff
        /*059c*/ 	.word	0x00000000
        /*05a0*/ 	.short	0x010a
        /*05a2*/ 	.byte	0x05
	.zero		1


	//   ....[75]....
        /*05a4*/ 	.word	0x00002e60
        /*05a8*/ 	.word	0x000000ff
        /*05ac*/ 	.word	0x00000000
        /*05b0*/ 	.short	0x010a
        /*05b2*/ 	.byte	0x05
	.zero		1


	//   ....[76]....
        /*05b4*/ 	.word	0x00002ef0
        /*05b8*/ 	.word	0x000000ff
        /*05bc*/ 	.word	0x00000000
        /*05c0*/ 	.short	0x010a
        /*05c2*/ 	.byte	0x05
	.zero		1


	//   ....[77]....
        /*05c4*/ 	.word	0x00002f80
        /*05c8*/ 	.word	0x000000ff
        /*05cc*/ 	.word	0x00000000
        /*05d0*/ 	.short	0x010a
        /*05d2*/ 	.byte	0x05
	.zero		1


	//   ....[78]....
        /*05d4*/ 	.word	0x00003010
        /*05d8*/ 	.word	0x000000ff
        /*05dc*/ 	.word	0x00000000
        /*05e0*/ 	.short	0x010a
        /*05e2*/ 	.byte	0x05
	.zero		1


	//   ....[79]....
        /*05e4*/ 	.word	0x000030a0
        /*05e8*/ 	.word	0x000000ff
        /*05ec*/ 	.word	0x00000000
        /*05f0*/ 	.short	0x010a
        /*05f2*/ 	.byte	0x05
	.zero		1


	//   ....[80]....
        /*05f4*/ 	.word	0x00003130
        /*05f8*/ 	.word	0x000000ff
        /*05fc*/ 	.word	0x00000000
        /*0600*/ 	.short	0x010a
        /*0602*/ 	.byte	0x05
	.zero		1


	//   ....[81]....
        /*0604*/ 	.word	0x000031c0
        /*0608*/ 	.word	0x000000ff
        /*060c*/ 	.word	0x00000000
        /*0610*/ 	.short	0x010a
        /*0612*/ 	.byte	0x05
	.zero		1


	//   ....[82]....
        /*0614*/ 	.word	0x00003250
        /*0618*/ 	.word	0x000000ff
        /*061c*/ 	.word	0x00000000
        /*0620*/ 	.short	0x010a
        /*0622*/ 	.byte	0x05
	.zero		1


	//   ....[83]....
        /*0624*/ 	.word	0x000032f0
        /*0628*/ 	.word	0x00000000
        /*062c*/ 	.word	0x00000000
        /*0630*/ 	.short	0x010a
        /*0632*/ 	.byte	0xff
	.zero		1


	//   ....[84]....
        /*0634*/ 	.word	0x00003430
        /*0638*/ 	.word	0x00000002
        /*063c*/ 	.word	0x000001a0
        /*0640*/ 	.short	0x010a
        /*0642*/ 	.byte	0xff
	.zero		1


	//   ....[85]....
        /*0644*/ 	.word	0x00003490
        /*0648*/ 	.word	0x00000004
        /*064c*/ 	.word	0x00000000
        /*0650*/ 	.short	0x0101
        /*0652*/ 	.byte	0xff
	.zero		1


	//   ....[86]....
        /*0654*/ 	.word	0x000034b0
        /*0658*/ 	.word	0x000000ff
        /*065c*/ 	.word	0x00000150
        /*0660*/ 	.short	0x010a
        /*0662*/ 	.byte	0x04
	.zero		1


	//   ....[87]....
        /*0664*/ 	.word	0x000035d0
        /*0668*/ 	.word	0x00000002
        /*066c*/ 	.word	0x00000140
        /*0670*/ 	.short	0x010a
        /*0672*/ 	.byte	0xff
	.zero		1


	//   ....[88]....
        /*0674*/ 	.word	0x000036e0
        /*0678*/ 	.word	0x00000002
        /*067c*/ 	.word	0x00000000
        /*0680*/ 	.short	0x0101
        /*0682*/ 	.byte	0xff
	.zero		1


	//   ....[89]....
        /*0684*/ 	.word	0x00003770
        /*0688*/ 	.word	0x000000ff
        /*068c*/ 	.word	0x00000150
        /*0690*/ 	.short	0x0106
        /*0692*/ 	.byte	0x04
	.zero		1


	//   ....[90]....
        /*0694*/ 	.word	0x00003790
        /*0698*/ 	.word	0x000000ff
        /*069c*/ 	.word	0x00000150
        /*06a0*/ 	.short	0x010a
        /*06a2*/ 	.byte	0x04
	.zero		1


	//   ....[91]....
        /*06a4*/ 	.word	0x00003820
        /*06a8*/ 	.word	0x000000ff
        /*06ac*/ 	.word	0x00000150
        /*06b0*/ 	.short	0x0106
        /*06b2*/ 	.byte	0x07
	.zero		1


	//   ....[92]....
        /*06b4*/ 	.word	0x00003860
        /*06b8*/ 	.word	0x00000000
        /*06bc*/ 	.word	0x00000150
        /*06c0*/ 	.short	0x010a
        /*06c2*/ 	.byte	0xff
	.zero		1


	//   ....[93]....
        /*06c4*/ 	.word	0x00003d80
        /*06c8*/ 	.word	0x00000000
        /*06cc*/ 	.word	0x00000140
        /*06d0*/ 	.short	0x010a
        /*06d2*/ 	.byte	0xff
	.zero		1


	//   ....[94]....
        /*06d4*/ 	.word	0x00003e80
        /*06d8*/ 	.word	0x00000003
        /*06dc*/ 	.word	0x00000000
        /*06e0*/ 	.short	0x0101
        /*06e2*/ 	.byte	0xff
	.zero		1


	//   ....[95]....
        /*06e4*/ 	.word	0x00003e90
        /*06e8*/ 	.word	0x000000ff
        /*06ec*/ 	.word	0x00000000
        /*06f0*/ 	.short	0x010a
        /*06f2*/ 	.byte	0x04
	.zero		1


	//   ....[96]....
        /*06f4*/ 	.word	0x00003f10
        /*06f8*/ 	.word	0x000000ff
        /*06fc*/ 	.word	0x00000180
        /*0700*/ 	.short	0x010a
        /*0702*/ 	.byte	0x17
	.zero		1


	//   ....[97]....
        /*0704*/ 	.word	0x00003ff0
        /*0708*/ 	.word	0x000000ff
        /*070c*/ 	.word	0x00000000
        /*0710*/ 	.short	0x010a
        /*0712*/ 	.byte	0x05
	.zero		1


	//   ....[98]....
        /*0714*/ 	.word	0x00004130
        /*0718*/ 	.word	0x000000ff
        /*071c*/ 	.word	0x00000000
        /*0720*/ 	.short	0x010a
        /*0722*/ 	.byte	0x04
	.zero		1


	//   ....[99]....
        /*0724*/ 	.word	0x00004320
        /*0728*/ 	.word	0x000000ff
        /*072c*/ 	.word	0x00000000
        /*0730*/ 	.short	0x010a
        /*0732*/ 	.byte	0x04
	.zero		1


	//   ....[100]....
        /*0734*/ 	.word	0x000043b0
        /*0738*/ 	.word	0x000000ff
        /*073c*/ 	.word	0x00000000
        /*0740*/ 	.short	0x010a
        /*0742*/ 	.byte	0x05
	.zero		1


	//   ....[101]....
        /*0744*/ 	.word	0x00004440
        /*0748*/ 	.word	0x000000ff
        /*074c*/ 	.word	0x00000000
        /*0750*/ 	.short	0x010a
        /*0752*/ 	.byte	0x05
	.zero		1


	//   ....[102]....
        /*0754*/ 	.word	0x000044d0
        /*0758*/ 	.word	0x000000ff
        /*075c*/ 	.word	0x00000000
        /*0760*/ 	.short	0x010a
        /*0762*/ 	.byte	0x04
	.zero		1


	//   ....[103]....
        /*0764*/ 	.word	0x000049a0
        /*0768*/ 	.word	0x0000000c
        /*076c*/ 	.word	0x00000140
        /*0770*/ 	.short	0x010a
        /*0772*/ 	.byte	0xff
	.zero		1


	//   ....[104]....
        /*0774*/ 	.word	0x00004b10
        /*0778*/ 	.word	0x00000000
        /*077c*/ 	.word	0x00000000
        /*0780*/ 	.short	0x0101
        /*0782*/ 	.byte	0xff
	.zero		1


	//   ....[105]....
        /*0784*/ 	.word	0x00004fa0
        /*0788*/ 	.word	0x000000ff
        /*078c*/ 	.word	0x00000138
        /*0790*/ 	.short	0x010a
        /*0792*/ 	.byte	0x15
	.zero		1


	//   ....[106]....
        /*0794*/ 	.word	0x00005120
        /*0798*/ 	.word	0x000000ff
        /*079c*/ 	.word	0x00000120
        /*07a0*/ 	.short	0x010a
        /*07a2*/ 	.byte	0x15
	.zero		1


	//   ....[107]....
        /*07a4*/ 	.word	0x00005290
        /*07a8*/ 	.word	0x000000ff
        /*07ac*/ 	.word	0x00000110
        /*07b0*/ 	.short	0x010b
        /*07b2*/ 	.byte	0x15
	.zero		1


	//   ....[108]....
        /*07b4*/ 	.word	0x000052a0
        /*07b8*/ 	.word	0x000000ff
        /*07bc*/ 	.word	0x00000000
        /*07c0*/ 	.short	0x0101
        /*07c2*/ 	.byte	0x22
	.zero		1


	//   ....[109]....
        /*07c4*/ 	.word	0x000052b0
        /*07c8*/ 	.word	0x000000ff
        /*07cc*/ 	.word	0x00000128
        /*07d0*/ 	.short	0x010a
        /*07d2*/ 	.byte	0x15
	.zero		1


	//   ....[110]....
        /*07d4*/ 	.word	0x00005490
        /*07d8*/ 	.word	0x000000ff
        /*07dc*/ 	.word	0x00000118
        /*07e0*/ 	.short	0x010b
        /*07e2*/ 	.byte	0x15
	.zero		1


	//   ....[111]....
        /*07e4*/ 	.word	0x000054a0
        /*07e8*/ 	.word	0x000000ff
        /*07ec*/ 	.word	0x00000000
        /*07f0*/ 	.short	0x0101
        /*07f2*/ 	.byte	0x21
	.zero		1


	//   ....[112]....
        /*07f4*/ 	.word	0x000054d0
        /*07f8*/ 	.word	0x000000ff
        /*07fc*/ 	.word	0x00000120
        /*0800*/ 	.short	0x010a
        /*0802*/ 	.byte	0x15
	.zero		1


	//   ....[113]....
        /*0804*/ 	.word	0x00005510
        /*0808*/ 	.word	0x00000000
        /*080c*/ 	.word	0x00000128
        /*0810*/ 	.short	0x010a
        /*0812*/ 	.byte	0xff
	.zero		1


	//   ....[114]....
        /*0814*/ 	.word	0x00005840
        /*0818*/ 	.word	0x00000003
        /*081c*/ 	.word	0x00000140
        /*0820*/ 	.short	0x010a
        /*0822*/ 	.byte	0xff
	.zero		1


	//   ....[115]....
        /*0824*/ 	.word	0x000059c0
        /*0828*/ 	.word	0x00000000
        /*082c*/ 	.word	0x00000000
        /*0830*/ 	.short	0x0101
        /*0832*/ 	.byte	0xff
	.zero		1


	//   ....[116]....
        /*0834*/ 	.word	0x00006500
        /*0838*/ 	.word	0x00000002
        /*083c*/ 	.word	0x00000110
        /*0840*/ 	.short	0x010a
        /*0842*/ 	.byte	0xff
	.zero		1


	//   ....[117]....
        /*0844*/ 	.word	0x00006570
        /*0848*/ 	.word	0x00000064
        /*084c*/ 	.word	0x00000160
        /*0850*/ 	.short	0x010a
        /*0852*/ 	.byte	0xff
	.zero		1


	//   ....[118]....
        /*0854*/ 	.word	0x00006660
        /*0858*/ 	.word	0x00000002
        /*085c*/ 	.word	0x00000110
        /*0860*/ 	.short	0x010a
        /*0862*/ 	.byte	0xff
	.zero		1


	//   ....[119]....
        /*0864*/ 	.word	0x00006770
        /*0868*/ 	.word	0x00000000
        /*086c*/ 	.word	0x00000000
        /*0870*/ 	.short	0x0101
        /*0872*/ 	.byte	0xff
	.zero		1


	//   ....[120]....
        /*0874*/ 	.word	0x000067f0
        /*0878*/ 	.word	0x00000064
        /*087c*/ 	.word	0x00000160
        /*0880*/ 	.short	0x010a
        /*0882*/ 	.byte	0xff
	.zero		1


	//   ....[121]....
        /*0884*/ 	.word	0x00007340
        /*0888*/ 	.word	0x0000006d
        /*088c*/ 	.word	0x00000110
        /*0890*/ 	.short	0x010a
        /*0892*/ 	.byte	0xff
	.zero		1


	//   ....[122]....
        /*0894*/ 	.word	0x00007410
        /*0898*/ 	.word	0x0000006d
        /*089c*/ 	.word	0x00000110
        /*08a0*/ 	.short	0x010a
        /*08a2*/ 	.byte	0xff
	.zero		1


	//   ....[123]....
        /*08a4*/ 	.word	0x00007520
        /*08a8*/ 	.word	0x00000000
        /*08ac*/ 	.word	0x00000000
        /*08b0*/ 	.short	0x0101
        /*08b2*/ 	.byte	0xff
	.zero		1


	//   ....[124]....
        /*08b4*/ 	.word	0x000079b0
        /*08b8*/ 	.word	0x000000ff
        /*08bc*/ 	.word	0x00000000
        /*08c0*/ 	.short	0x0101
        /*08c2*/ 	.byte	0x04
	.zero		1


	//   ....[125]....
        /*08c4*/ 	.word	0x000081c0
        /*08c8*/ 	.word	0x00000000
        /*08cc*/ 	.word	0x000001b0
        /*08d0*/ 	.short	0x010a
        /*08d2*/ 	.byte	0xff
	.zero		1


	//   ....[126]....
        /*08d4*/ 	.word	0x00008220
        /*08d8*/ 	.word	0x00000000
        /*08dc*/ 	.word	0x00000088
        /*08e0*/ 	.short	0x010a
        /*08e2*/ 	.byte	0xff
	.zero		1


	//   ....[127]....
        /*08e4*/ 	.word	0x00008280
        /*08e8*/ 	.word	0x00000000
        /*08ec*/ 	.word	0x00000088
        /*08f0*/ 	.short	0x010a
        /*08f2*/ 	.byte	0xff
	.zero		1


	//   ....[128]....
        /*08f4*/ 	.word	0x000082d0
        /*08f8*/ 	.word	0x00000003
        /*08fc*/ 	.word	0x00000140
        /*0900*/ 	.short	0x010a
        /*0902*/ 	.byte	0xff
	.zero		1


	//   ....[129]....
        /*0904*/ 	.word	0x00008330
        /*0908*/ 	.word	0x00000000
        /*090c*/ 	.word	0x00000000
        /*0910*/ 	.short	0x010a
        /*0912*/ 	.byte	0xff
	.zero		1


	//   ....[130]....
        /*0914*/ 	.word	0x00008390
        /*0918*/ 	.word	0x00000000
        /*091c*/ 	.word	0x00000000
        /*0920*/ 	.short	0x010a
        /*0922*/ 	.byte	0xff
	.zero		1


	//   ....[131]....
        /*0924*/ 	.word	0x000083f0
        /*0928*/ 	.word	0x00000000
        /*092c*/ 	.word	0x00000000
        /*0930*/ 	.short	0x010a
        /*0932*/ 	.byte	0xff
	.zero		1


	//   ....[132]....
        /*0934*/ 	.word	0x00008450
        /*0938*/ 	.word	0x00000000
        /*093c*/ 	.word	0x00000000
        /*0940*/ 	.short	0x010a
        /*0942*/ 	.byte	0xff
	.zero		1


	//   ....[133]....
        /*0944*/ 	.word	0x000084b0
        /*0948*/ 	.word	0x00000000
        /*094c*/ 	.word	0x00000000
        /*0950*/ 	.short	0x010a
        /*0952*/ 	.byte	0xff
	.zero		1


	//   ....[134]....
        /*0954*/ 	.word	0x00008510
        /*0958*/ 	.word	0x00000000
        /*095c*/ 	.word	0x00000000
        /*0960*/ 	.short	0x010a
        /*0962*/ 	.byte	0xff
	.zero		1


	//   ....[135]....
        /*0964*/ 	.word	0x00008570
        /*0968*/ 	.word	0x00000000
        /*096c*/ 	.word	0x00000000
        /*0970*/ 	.short	0x010a
        /*0972*/ 	.byte	0xff
	.zero		1


	//   ....[136]....
        /*0974*/ 	.word	0x000085d0
        /*0978*/ 	.word	0x00000000
        /*097c*/ 	.word	0x00000000
        /*0980*/ 	.short	0x010a
        /*0982*/ 	.byte	0xff
	.zero		1


	//   ....[137]....
        /*0984*/ 	.word	0x00008630
        /*0988*/ 	.word	0x00000000
        /*098c*/ 	.word	0x00000000
        /*0990*/ 	.short	0x010a
        /*0992*/ 	.byte	0xff
	.zero		1


	//   ....[138]....
        /*0994*/ 	.word	0x00008690
        /*0998*/ 	.word	0x00000000
        /*099c*/ 	.word	0x00000000
        /*09a0*/ 	.short	0x010a
        /*09a2*/ 	.byte	0xff
	.zero		1


	//   ....[139]....
        /*09a4*/ 	.word	0x000086f0
        /*09a8*/ 	.word	0x00000000
        /*09ac*/ 	.word	0x00000000
        /*09b0*/ 	.short	0x010a
        /*09b2*/ 	.byte	0xff
	.zero		1


	//   ....[140]....
        /*09b4*/ 	.word	0x00008750
        /*09b8*/ 	.word	0x00000000
        /*09bc*/ 	.word	0x00000000
        /*09c0*/ 	.short	0x010a
        /*09c2*/ 	.byte	0xff
	.zero		1


	//   ....[141]....
        /*09c4*/ 	.word	0x000087b0
        /*09c8*/ 	.word	0x00000000
        /*09cc*/ 	.word	0x00000000
        /*09d0*/ 	.short	0x010a
        /*09d2*/ 	.byte	0xff
	.zero		1


	//   ....[142]....
        /*09d4*/ 	.word	0x00008810
        /*09d8*/ 	.word	0x00000000
        /*09dc*/ 	.word	0x00000000
        /*09e0*/ 	.short	0x010a
        /*09e2*/ 	.byte	0xff
	.zero		1


	//   ....[143]....
        /*09e4*/ 	.word	0x00008870
        /*09e8*/ 	.word	0x00000000
        /*09ec*/ 	.word	0x00000000
        /*09f0*/ 	.short	0x010a
        /*09f2*/ 	.byte	0xff
	.zero		1


	//   ....[144]....
        /*09f4*/ 	.word	0x000088d0
        /*09f8*/ 	.word	0x00000000
        /*09fc*/ 	.word	0x00000000
        /*0a00*/ 	.short	0x010a
        /*0a02*/ 	.byte	0xff
	.zero		1


	//   ....[145]....
        /*0a04*/ 	.word	0x00008920
        /*0a08*/ 	.word	0x00000002
        /*0a0c*/ 	.word	0x000001a0
        /*0a10*/ 	.short	0x010a
        /*0a12*/ 	.byte	0xff
	.zero		1


	//   ....[146]....
        /*0a14*/ 	.word	0x00008980
        /*0a18*/ 	.word	0x00000002
        /*0a1c*/ 	.word	0x00000150
        /*0a20*/ 	.short	0x010a
        /*0a22*/ 	.byte	0xff
	.zero		1


	//   ....[147]....
        /*0a24*/ 	.word	0x000089d0
        /*0a28*/ 	.word	0x00000002
        /*0a2c*/ 	.word	0x00000140
        /*0a30*/ 	.short	0x010a
        /*0a32*/ 	.byte	0xff
	.zero		1


	//   ....[148]....
        /*0a34*/ 	.word	0x00008a30
        /*0a38*/ 	.word	0x00000000
        /*0a3c*/ 	.word	0x00000150
        /*0a40*/ 	.short	0x010a
        /*0a42*/ 	.byte	0xff
	.zero		1


	//   ....[149]....
        /*0a44*/ 	.word	0x00008a80
        /*0a48*/ 	.word	0x00000000
        /*0a4c*/ 	.word	0x00000140
        /*0a50*/ 	.short	0x010a
        /*0a52*/ 	.byte	0xff
	.zero		1


	//   ....[150]....
        /*0a54*/ 	.word	0x00008ae0
        /*0a58*/ 	.word	0x00000003
        /*0a5c*/ 	.word	0x00000180
        /*0a60*/ 	.short	0x010a
        /*0a62*/ 	.byte	0xff
	.zero		1


	//   ....[151]....
        /*0a64*/ 	.word	0x00008b40
        /*0a68*/ 	.word	0x00000000
        /*0a6c*/ 	.word	0x00000000
        /*0a70*/ 	.short	0x010a
        /*0a72*/ 	.byte	0xff
	.zero		1


	//   ....[152]....
        /*0a74*/ 	.word	0x00008ba0
        /*0a78*/ 	.word	0x00000000
        /*0a7c*/ 	.word	0x00000000
        /*0a80*/ 	.short	0x010a
        /*0a82*/ 	.byte	0xff
	.zero		1


	//   ....[153]....
        /*0a84*/ 	.word	0x00008c00
        /*0a88*/ 	.word	0x00000000
        /*0a8c*/ 	.word	0x00000000
        /*0a90*/ 	.short	0x010a
        /*0a92*/ 	.byte	0xff
	.zero		1


	//   ....[154]....
        /*0a94*/ 	.word	0x00008c60
        /*0a98*/ 	.word	0x00000000
        /*0a9c*/ 	.word	0x00000000
        /*0aa0*/ 	.short	0x010a
        /*0aa2*/ 	.byte	0xff
	.zero		1


	//   ....[155]....
        /*0aa4*/ 	.word	0x00008cc0
        /*0aa8*/ 	.word	0x00000000
        /*0aac*/ 	.word	0x00000000
        /*0ab0*/ 	.short	0x010a
        /*0ab2*/ 	.byte	0xff
	.zero		1


	//   ....[156]....
        /*0ab4*/ 	.word	0x00008d10
        /*0ab8*/ 	.word	0x0000000c
        /*0abc*/ 	.word	0x00000140
        /*0ac0*/ 	.short	0x010a
        /*0ac2*/ 	.byte	0xff
	.zero		1


	//   ....[157]....
        /*0ac4*/ 	.word	0x00008d70
        /*0ac8*/ 	.word	0x00000000
        /*0acc*/ 	.word	0x00000138
        /*0ad0*/ 	.short	0x010a
        /*0ad2*/ 	.byte	0xff
	.zero		1


	//   ....[158]....
        /*0ad4*/ 	.word	0x00008dd0
        /*0ad8*/ 	.word	0x00000000
        /*0adc*/ 	.word	0x00000120
        /*0ae0*/ 	.short	0x010a
        /*0ae2*/ 	.byte	0xff
	.zero		1


	//   ....[159]....
        /*0ae4*/ 	.word	0x00008e30
        /*0ae8*/ 	.word	0x00000000
        /*0aec*/ 	.word	0x00000128
        /*0af0*/ 	.short	0x010a
        /*0af2*/ 	.byte	0xff
	.zero		1


	//   ....[160]....
        /*0af4*/ 	.word	0x00008e90
        /*0af8*/ 	.word	0x00000000
        /*0afc*/ 	.word	0x00000120
        /*0b00*/ 	.short	0x010a
        /*0b02*/ 	.byte	0xff
	.zero		1


	//   ....[161]....
        /*0b04*/ 	.word	0x00008ee0
        /*0b08*/ 	.word	0x00000003
        /*0b0c*/ 	.word	0x00000140
        /*0b10*/ 	.short	0x010a
        /*0b12*/ 	.byte	0xff
	.zero		1


	//   ....[162]....
        /*0b14*/ 	.word	0x00008f30
        /*0b18*/ 	.word	0x00000002
        /*0b1c*/ 	.word	0x00000110
        /*0b20*/ 	.short	0x010a
        /*0b22*/ 	.byte	0xff
	.zero		1


	//   ....[163]....
        /*0b24*/ 	.word	0x00008f80
        /*0b28*/ 	.word	0x00000064
        /*0b2c*/ 	.word	0x00000160
        /*0b30*/ 	.short	0x010a
        /*0b32*/ 	.byte	0xff
	.zero		1


	//   ....[164]....
        /*0b34*/ 	.word	0x00008fd0
        /*0b38*/ 	.word	0x0000006d
        /*0b3c*/ 	.word	0x00000110
        /*0b40*/ 	.short	0x010a
        /*0b42*/ 	.byte	0xff
	.zero		1


	//----- nvinfo : EIATTR_NUM_MBARRIERS
	.align		4
.L_47:
        /*0b44*/ 	.byte	0x03, 0x38
        /*0b46*/ 	.short	0x0038


	//----- nvinfo : EIATTR_EXIT_INSTR_OFFSETS
	.align		4
        /*0b48*/ 	.byte	0x04, 0x1c
        /*0b4a*/ 	.short	(.L_49 - .L_48)


	//   ....[0]....
.L_48:
        /*0b4c*/ 	.word	0x00003320


	//   ....[1]....
        /*0b50*/ 	.word	0x00003830


	//   ....[2]....
        /*0b54*/ 	.word	0x00003890


	//   ....[3]....
        /*0b58*/ 	.word	0x00004730


	//   ....[4]....
        /*0b5c*/ 	.word	0x00005540


	//   ....[5]....
        /*0b60*/ 	.word	0x00005580


	//   ....[6]....
        /*0b64*/ 	.word	0x000081b0


	//----- nvinfo : EIATTR_MAX_THREADS
	.align		4
.L_49:
        /*0b68*/ 	.byte	0x04, 0x05
        /*0b6a*/ 	.short	(.L_51 - .L_50)
.L_50:
        /*0b6c*/ 	.word	0x00000100
        /*0b70*/ 	.word	0x00000001
        /*0b74*/ 	.word	0x00000001


	//----- nvinfo : EIATTR_CRS_STACK_SIZE
	.align		4
.L_51:
        /*0b78*/ 	.byte	0x04, 0x1e
        /*0b7a*/ 	.short	(.L_53 - .L_52)
.L_52:
        /*0b7c*/ 	.word	0x00000000


	//----- nvinfo : EIATTR_CBANK_PARAM_SIZE
	.align		4
.L_53:
        /*0b80*/ 	.byte	0x03, 0x19
        /*0b82*/ 	.short	0x0800


	//----- nvinfo : EIATTR_PARAM_CBANK
	.align		4
        /*0b84*/ 	.byte	0x04, 0x0a
        /*0b86*/ 	.short	(.L_55 - .L_54)
	.align		4
.L_54:
        /*0b88*/ 	.word	index@(.nv.constant0._ZN7cutlass13device_kernelINS_4gemm6kernel13GemmUniversalIN4cute5tupleIJiiiiEEENS1_10collective13CollectiveMmaINS1_35MainloopSm100TmaUmmaWarpSpecializedILi17ELi2ELi4ENS5_IJNS4_1CILi1EEENSA_ILi8EEESB_EEEEENS5_IJNSA_ILi64EEENSA_ILi128EEESF_EEENS_12float_e5m2_tENS5_IJlSB_lEEESI_SJ_NS4_8TiledMMAINS4_8MMA_AtomIJNS4_10MMA_TraitsINS4_19SM100_MMA_F8F6F4_SSEJSI_SI_fSF_SG_NS4_17integral_constantINS4_4UMMA5MajorELSQ_0EEESR_NSO_INSP_7ScaleInELSS_0EEEST_EEEEEENS4_6LayoutINS5_IJSB_SB_SB_EEENS5_IJNSA_ILi0EEESY_SY_EEEEENS5_IJNS4_10UnderscoreES11_S11_EEEEENS4_23SM90_TMA_LOAD_MULTICASTENS4_14ComposedLayoutINS4_7SwizzleILi2ELi4ELi3EEENS4_18smem_ptr_flag_bitsILi8EEENSW_INS5_IJSC_SF_EEENS5_IJSF_SB_EEEEEEEvNS4_8identityENS4_13SM90_TMA_LOADES1D_vS1E_EENS_8epilogue10collective18CollectiveEpilogueINS1H_23Sm100TmaWarpSpecializedILi2ELi2ELi32ELb0ELb0EEEJSH_NS5_IJNSW_ISF_SB_EES1M_EEESI_SJ_SI_SJ_NS1H_6fusion15FusionCallbacksIS1L_NS1O_17LinearCombinationISI_fSI_fLNS_15FloatRoundStyleE2EEESH_S1N_JEEENS4_5SM1004TMEM4LOAD26SM100_TMEM_LOAD_16dp32b32xES1F_S1D_NS4_39AutoVectorizingCopyWithAssumedAlignmentILi128EEENS4_14SM90_TMA_STOREES1D_S1Z_S1Z_EEEvvEEEEvNT_6ParamsE)
        /*0b8c*/ 	.short	0x0380
        /*0b8e*/ 	.short	0x0800


	//----- nvinfo : EIATTR_SW_WAR
	.align		4
.L_55:
        /*0b90*/ 	.byte	0x04, 0x36
        /*0b92*/ 	.short	(.L_57 - .L_56)
.L_56:
        /*0b94*/ 	.word	0x00000008
.L_57:


//--------------------- .nv.callgraph             --------------------------
	.section	.nv.callgraph,"",@"SHT_CUDA_CALLGRAPH"
	.align	4
	.sectionentsize	8
	.align		4
        /*0000*/ 	.word	0x00000000
	.align		4
        /*0004*/ 	.word	0xffffffff
	.align		4
        /*0008*/ 	.word	index@(_ZN7cutlass13device_kernelINS_4gemm6kernel13GemmUniversalIN4cute5tupleIJiiiiEEENS1_10collective13CollectiveMmaINS1_35MainloopSm100TmaUmmaWarpSpecializedILi17ELi2ELi4ENS5_IJNS4_1CILi1EEENSA_ILi8EEESB_EEEEENS5_IJNSA_ILi64EEENSA_ILi128EEESF_EEENS_12float_e5m2_tENS5_IJlSB_lEEESI_SJ_NS4_8TiledMMAINS4_8MMA_AtomIJNS4_10MMA_TraitsINS4_19SM100_MMA_F8F6F4_SSEJSI_SI_fSF_SG_NS4_17integral_constantINS4_4UMMA5MajorELSQ_0EEESR_NSO_INSP_7ScaleInELSS_0EEEST_EEEEEENS4_6LayoutINS5_IJSB_SB_SB_EEENS5_IJNSA_ILi0EEESY_SY_EEEEENS5_IJNS4_10UnderscoreES11_S11_EEEEENS4_23SM90_TMA_LOAD_MULTICASTENS4_14ComposedLayoutINS4_7SwizzleILi2ELi4ELi3EEENS4_18smem_ptr_flag_bitsILi8EEENSW_INS5_IJSC_SF_EEENS5_IJSF_SB_EEEEEEEvNS4_8identityENS4_13SM90_TMA_LOADES1D_vS1E_EENS_8epilogue10collective18CollectiveEpilogueINS1H_23Sm100TmaWarpSpecializedILi2ELi2ELi32ELb0ELb0EEEJSH_NS5_IJNSW_ISF_SB_EES1M_EEESI_SJ_SI_SJ_NS1H_6fusion15FusionCallbacksIS1L_NS1O_17LinearCombinationISI_fSI_fLNS_15FloatRoundStyleE2EEESH_S1N_JEEENS4_5SM1004TMEM4LOAD26SM100_TMEM_LOAD_16dp32b32xES1F_S1D_NS4_39AutoVectorizingCopyWithAssumedAlignmentILi128EEENS4_14SM90_TMA_STOREES1D_S1Z_S1Z_EEEvvEEEEvNT_6ParamsE)
	.align		4
        /*000c*/ 	.word	index@(__assertfail)
	.align		4
        /*0010*/ 	.word	0x00000000
	.align		4
        /*0014*/ 	.word	0xfffffffe
	.align		4
        /*0018*/ 	.word	0x00000000
	.align		4
        /*001c*/ 	.word	0xfffffffd
	.align		4
        /*0020*/ 	.word	0x00000000
	.align		4
        /*0024*/ 	.word	0xfffffffc


//--------------------- .nv.constant4             --------------------------
	.section	.nv.constant4,"a",@progbits
	.align	8
	.align		8
.nv.constant4:
        /*0000*/ 	.dword	__assertfail
	.align		8
        /*0008*/ 	.dword	__unnamed_1
	.align		8
        /*0010*/ 	.dword	__unnamed_2
	.align		8
        /*0018*/ 	.dword	_ZN40_INTERNAL_3b9c42ad_4_k_cu_1416a818_313374cuda3std3__45__cpo5beginE
	.align		8
        /*0020*/ 	.dword	_ZN40_INTERNAL_3b9c42ad_4_k_cu_1416a818_313374cuda3std3__45__cpo3endE
	.align		8
        /*0028*/ 	.dword	_ZN40_INTERNAL_3b9c42ad_4_k_cu_1416a818_313374cuda3std3__45__cpo6cbeginE
	.align		8
        /*0030*/ 	.dword	_ZN40_INTERNAL_3b9c42ad_4_k_cu_1416a818_313374cuda3std3__45__cpo4cendE
	.align		8
        /*0038*/ 	.dword	_ZN40_INTERNAL_3b9c42ad_4_k_cu_1416a818_313374cuda3std3__442_GLOBAL__N__3b9c42ad_4_k_cu_1416a818_313376ignoreE
	.align		8
        /*0040*/ 	.dword	_ZN40_INTERNAL_3b9c42ad_4_k_cu_1416a818_313374cuda3std3__419piecewise_constructE
	.align		8
        /*0048*/ 	.dword	_ZN40_INTERNAL_3b9c42ad_4_k_cu_1416a818_313374cuda3std3__48in_placeE
	.align		8
        /*0050*/ 	.dword	_ZN40_INTERNAL_3b9c42ad_4_k_cu_1416a818_313374cuda3std6ranges3__45__cpo4swapE
	.align		8
        /*0058*/ 	.dword	_ZN40_INTERNAL_3b9c42ad_4_k_cu_1416a818_313374cuda3std6ranges3__45__cpo9iter_moveE
	.align		8
        /*0060*/ 	.dword	_ZN40_INTERNAL_3b9c42ad_4_k_cu_1416a818_313374cute7productE
	.align		8
        /*0068*/ 	.dword	_ZN40_INTERNAL_3b9c42ad_4_k_cu_1416a818_313374cute1_E
	.align		8
        /*0070*/ 	.dword	$str$25
	.align		8
        /*0078*/ 	.dword	$str$26
	.align		8
        /*0080*/ 	.dword	$str$27
	.align		8
        /*0088*/ 	.dword	$str$28


//--------------------- .text._ZN7cutlass13device_kernelINS_4gemm6kernel13GemmUniversalIN4cute5tupleIJiiiiEEENS1_10collective13CollectiveMmaINS1_35MainloopSm100TmaUmmaWarpSpecializedILi17ELi2ELi4ENS5_IJNS4_1CILi1EEENSA_ILi8EEESB_EEEEENS5_IJNSA_ILi64EEENSA_ILi128EEESF_EEENS_12float_e5m2_tENS5_IJlSB_lEEESI_SJ_NS4_8TiledMMAINS4_8MMA_AtomIJNS4_10MMA_TraitsINS4_19SM100_MMA_F8F6F4_SSEJSI_SI_fSF_SG_NS4_17integral_constantINS4_4UMMA5MajorELSQ_0EEESR_NSO_INSP_7ScaleInELSS_0EEEST_EEEEEENS4_6LayoutINS5_IJSB_SB_SB_EEENS5_IJNSA_ILi0EEESY_SY_EEEEENS5_IJNS4_10UnderscoreES11_S11_EEEEENS4_23SM90_TMA_LOAD_MULTICASTENS4_14ComposedLayoutINS4_7SwizzleILi2ELi4ELi3EEENS4_18smem_ptr_flag_bitsILi8EEENSW_INS5_IJSC_SF_EEENS5_IJSF_SB_EEEEEEEvNS4_8identityENS4_13SM90_TMA_LOADES1D_vS1E_EENS_8epilogue10collective18CollectiveEpilogueINS1H_23Sm100TmaWarpSpecializedILi2ELi2ELi32ELb0ELb0EEEJSH_NS5_IJNSW_ISF_SB_EES1M_EEESI_SJ_SI_SJ_NS1H_6fusion15FusionCallbacksIS1L_NS1O_17LinearCombinationISI_fSI_fLNS_15FloatRoundStyleE2EEESH_S1N_JEEENS4_5SM1004TMEM4LOAD26SM100_TMEM_LOAD_16dp32b32xES1F_S1D_NS4_39AutoVectorizingCopyWithAssumedAlignmentILi128EEENS4_14SM90_TMA_STOREES1D_S1Z_S1Z_EEEvvEEEEvNT_6ParamsE --------------------------
	.section	.text._ZN7cutlass13device_kernelINS_4gemm6kernel13GemmUniversalIN4cute5tupleIJiiiiEEENS1_10collective13CollectiveMmaINS1_35MainloopSm100TmaUmmaWarpSpecializedILi17ELi2ELi4ENS5_IJNS4_1CILi1EEENSA_ILi8EEESB_EEEEENS5_IJNSA_ILi64EEENSA_ILi128EEESF_EEENS_12float_e5m2_tENS5_IJlSB_lEEESI_SJ_NS4_8TiledMMAINS4_8MMA_AtomIJNS4_10MMA_TraitsINS4_19SM100_MMA_F8F6F4_SSEJSI_SI_fSF_SG_NS4_17integral_constantINS4_4UMMA5MajorELSQ_0EEESR_NSO_INSP_7ScaleInELSS_0EEEST_EEEEEENS4_6LayoutINS5_IJSB_SB_SB_EEENS5_IJNSA_ILi0EEESY_SY_EEEEENS5_IJNS4_10UnderscoreES11_S11_EEEEENS4_23SM90_TMA_LOAD_MULTICASTENS4_14ComposedLayoutINS4_7SwizzleILi2ELi4ELi3EEENS4_18smem_ptr_flag_bitsILi8EEENSW_INS5_IJSC_SF_EEENS5_IJSF_SB_EEEEEEEvNS4_8identityENS4_13SM90_TMA_LOADES1D_vS1E_EENS_8epilogue10collective18CollectiveEpilogueINS1H_23Sm100TmaWarpSpecializedILi2ELi2ELi32ELb0ELb0EEEJSH_NS5_IJNSW_ISF_SB_EES1M_EEESI_SJ_SI_SJ_NS1H_6fusion15FusionCallbacksIS1L_NS1O_17LinearCombinationISI_fSI_fLNS_15FloatRoundStyleE2EEESH_S1N_JEEENS4_5SM1004TMEM4LOAD26SM100_TMEM_LOAD_16dp32b32xES1F_S1D_NS4_39AutoVectorizingCopyWithAssumedAlignmentILi128EEENS4_14SM90_TMA_STOREES1D_S1Z_S1Z_EEEvvEEEEvNT_6ParamsE,"ax",@progbits
	.align	128
.text._ZN7cutlass13device_kernelINS_4gemm6kernel13GemmUniversalIN4cute5tupleIJiiiiEEENS1_10collective13CollectiveMmaINS1_35MainloopSm100TmaUmmaWarpSpecializedILi17ELi2ELi4ENS5_IJNS4_1CILi1EEENSA_ILi8EEESB_EEEEENS5_IJNSA_ILi64EEENSA_ILi128EEESF_EEENS_12float_e5m2_tENS5_IJlSB_lEEESI_SJ_NS4_8TiledMMAINS4_8MMA_AtomIJNS4_10MMA_TraitsINS4_19SM100_MMA_F8F6F4_SSEJSI_SI_fSF_SG_NS4_17integral_constantINS4_4UMMA5MajorELSQ_0EEESR_NSO_INSP_7ScaleInELSS_0EEEST_EEEEEENS4_6LayoutINS5_IJSB_SB_SB_EEENS5_IJNSA_ILi0EEESY_SY_EEEEENS5_IJNS4_10UnderscoreES11_S11_EEEEENS4_23SM90_TMA_LOAD_MULTICASTENS4_14ComposedLayoutINS4_7SwizzleILi2ELi4ELi3EEENS4_18smem_ptr_flag_bitsILi8EEENSW_INS5_IJSC_SF_EEENS5_IJSF_SB_EEEEEEEvNS4_8identityENS4_13SM90_TMA_LOADES1D_vS1E_EENS_8epilogue10collective18CollectiveEpilogueINS1H_23Sm100TmaWarpSpecializedILi2ELi2ELi32ELb0ELb0EEEJSH_NS5_IJNSW_ISF_SB_EES1M_EEESI_SJ_SI_SJ_NS1H_6fusion15FusionCallbacksIS1L_NS1O_17LinearCombinationISI_fSI_fLNS_15FloatRoundStyleE2EEESH_S1N_JEEENS4_5SM1004TMEM4LOAD26SM100_TMEM_LOAD_16dp32b32xES1F_S1D_NS4_39AutoVectorizingCopyWithAssumedAlignmentILi128EEENS4_14SM90_TMA_STOREES1D_S1Z_S1Z_EEEvvEEEEvNT_6ParamsE:
        .type           _ZN7cutlass13device_kernelINS_4gemm6kernel13GemmUniversalIN4cute5tupleIJiiiiEEENS1_10collective13CollectiveMmaINS1_35MainloopSm100TmaUmmaWarpSpecializedILi17ELi2ELi4ENS5_IJNS4_1CILi1EEENSA_ILi8EEESB_EEEEENS5_IJNSA_ILi64EEENSA_ILi128EEESF_EEENS_12float_e5m2_tENS5_IJlSB_lEEESI_SJ_NS4_8TiledMMAINS4_8MMA_AtomIJNS4_10MMA_TraitsINS4_19SM100_MMA_F8F6F4_SSEJSI_SI_fSF_SG_NS4_17integral_constantINS4_4UMMA5MajorELSQ_0EEESR_NSO_INSP_7ScaleInELSS_0EEEST_EEEEEENS4_6LayoutINS5_IJSB_SB_SB_EEENS5_IJNSA_ILi0EEESY_SY_EEEEENS5_IJNS4_10UnderscoreES11_S11_EEEEENS4_23SM90_TMA_LOAD_MULTICASTENS4_14ComposedLayoutINS4_7SwizzleILi2ELi4ELi3EEENS4_18smem_ptr_flag_bitsILi8EEENSW_INS5_IJSC_SF_EEENS5_IJSF_SB_EEEEEEEvNS4_8identityENS4_13SM90_TMA_LOADES1D_vS1E_EENS_8epilogue10collective18CollectiveEpilogueINS1H_23Sm100TmaWarpSpecializedILi2ELi2ELi32ELb0ELb0EEEJSH_NS5_IJNSW_ISF_SB_EES1M_EEESI_SJ_SI_SJ_NS1H_6fusion15FusionCallbacksIS1L_NS1O_17LinearCombinationISI_fSI_fLNS_15FloatRoundStyleE2EEESH_S1N_JEEENS4_5SM1004TMEM4LOAD26SM100_TMEM_LOAD_16dp32b32xES1F_S1D_NS4_39AutoVectorizingCopyWithAssumedAlignmentILi128EEENS4_14SM90_TMA_STOREES1D_S1Z_S1Z_EEEvvEEEEvNT_6ParamsE,@function
        .size           _ZN7cutlass13device_kernelINS_4gemm6kernel13GemmUniversalIN4cute5tupleIJiiiiEEENS1_10collective13CollectiveMmaINS1_35MainloopSm100TmaUmmaWarpSpecializedILi17ELi2ELi4ENS5_IJNS4_1CILi1EEENSA_ILi8EEESB_EEEEENS5_IJNSA_ILi64EEENSA_ILi128EEESF_EEENS_12float_e5m2_tENS5_IJlSB_lEEESI_SJ_NS4_8TiledMMAINS4_8MMA_AtomIJNS4_10MMA_TraitsINS4_19SM100_MMA_F8F6F4_SSEJSI_SI_fSF_SG_NS4_17integral_constantINS4_4UMMA5MajorELSQ_0EEESR_NSO_INSP_7ScaleInELSS_0EEEST_EEEEEENS4_6LayoutINS5_IJSB_SB_SB_EEENS5_IJNSA_ILi0EEESY_SY_EEEEENS5_IJNS4_10UnderscoreES11_S11_EEEEENS4_23SM90_TMA_LOAD_MULTICASTENS4_14ComposedLayoutINS4_7SwizzleILi2ELi4ELi3EEENS4_18smem_ptr_flag_bitsILi8EEENSW_INS5_IJSC_SF_EEENS5_IJSF_SB_EEEEEEEvNS4_8identityENS4_13SM90_TMA_LOADES1D_vS1E_EENS_8epilogue10collective18CollectiveEpilogueINS1H_23Sm100TmaWarpSpecializedILi2ELi2ELi32ELb0ELb0EEEJSH_NS5_IJNSW_ISF_SB_EES1M_EEESI_SJ_SI_SJ_NS1H_6fusion15FusionCallbacksIS1L_NS1O_17LinearCombinationISI_fSI_fLNS_15FloatRoundStyleE2EEESH_S1N_JEEENS4_5SM1004TMEM4LOAD26SM100_TMEM_LOAD_16dp32b32xES1F_S1D_NS4_39AutoVectorizingCopyWithAssumedAlignmentILi128EEENS4_14SM90_TMA_STOREES1D_S1Z_S1Z_EEEvvEEEEvNT_6ParamsE,(.L_x_189 - _ZN7cutlass13device_kernelINS_4gemm6kernel13GemmUniversalIN4cute5tupleIJiiiiEEENS1_10collective13CollectiveMmaINS1_35MainloopSm100TmaUmmaWarpSpecializedILi17ELi2ELi4ENS5_IJNS4_1CILi1EEENSA_ILi8EEESB_EEEEENS5_IJNSA_ILi64EEENSA_ILi128EEESF_EEENS_12float_e5m2_tENS5_IJlSB_lEEESI_SJ_NS4_8TiledMMAINS4_8MMA_AtomIJNS4_10MMA_TraitsINS4_19SM100_MMA_F8F6F4_SSEJSI_SI_fSF_SG_NS4_17integral_constantINS4_4UMMA5MajorELSQ_0EEESR_NSO_INSP_7ScaleInELSS_0EEEST_EEEEEENS4_6LayoutINS5_IJSB_SB_SB_EEENS5_IJNSA_ILi0EEESY_SY_EEEEENS5_IJNS4_10UnderscoreES11_S11_EEEEENS4_23SM90_TMA_LOAD_MULTICASTENS4_14ComposedLayoutINS4_7SwizzleILi2ELi4ELi3EEENS4_18smem_ptr_flag_bitsILi8EEENSW_INS5_IJSC_SF_EEENS5_IJSF_SB_EEEEEEEvNS4_8identityENS4_13SM90_TMA_LOADES1D_vS1E_EENS_8epilogue10collective18CollectiveEpilogueINS1H_23Sm100TmaWarpSpecializedILi2ELi2ELi32ELb0ELb0EEEJSH_NS5_IJNSW_ISF_SB_EES1M_EEESI_SJ_SI_SJ_NS1H_6fusion15FusionCallbacksIS1L_NS1O_17LinearCombinationISI_fSI_fLNS_15FloatRoundStyleE2EEESH_S1N_JEEENS4_5SM1004TMEM4LOAD26SM100_TMEM_LOAD_16dp32b32xES1F_S1D_NS4_39AutoVectorizingCopyWithAssumedAlignmentILi128EEENS4_14SM90_TMA_STOREES1D_S1Z_S1Z_EEEvvEEEEvNT_6ParamsE)
        .other          _ZN7cutlass13device_kernelINS_4gemm6kernel13GemmUniversalIN4cute5tupleIJiiiiEEENS1_10collective13CollectiveMmaINS1_35MainloopSm100TmaUmmaWarpSpecializedILi17ELi2ELi4ENS5_IJNS4_1CILi1EEENSA_ILi8EEESB_EEEEENS5_IJNSA_ILi64EEENSA_ILi128EEESF_EEENS_12float_e5m2_tENS5_IJlSB_lEEESI_SJ_NS4_8TiledMMAINS4_8MMA_AtomIJNS4_10MMA_TraitsINS4_19SM100_MMA_F8F6F4_SSEJSI_SI_fSF_SG_NS4_17integral_constantINS4_4UMMA5MajorELSQ_0EEESR_NSO_INSP_7ScaleInELSS_0EEEST_EEEEEENS4_6LayoutINS5_IJSB_SB_SB_EEENS5_IJNSA_ILi0EEESY_SY_EEEEENS5_IJNS4_10UnderscoreES11_S11_EEEEENS4_23SM90_TMA_LOAD_MULTICASTENS4_14ComposedLayoutINS4_7SwizzleILi2ELi4ELi3EEENS4_18smem_ptr_flag_bitsILi8EEENSW_INS5_IJSC_SF_EEENS5_IJSF_SB_EEEEEEEvNS4_8identityENS4_13SM90_TMA_LOADES1D_vS1E_EENS_8epilogue10collective18CollectiveEpilogueINS1H_23Sm100TmaWarpSpecializedILi2ELi2ELi32ELb0ELb0EEEJSH_NS5_IJNSW_ISF_SB_EES1M_EEESI_SJ_SI_SJ_NS1H_6fusion15FusionCallbacksIS1L_NS1O_17LinearCombinationISI_fSI_fLNS_15FloatRoundStyleE2EEESH_S1N_JEEENS4_5SM1004TMEM4LOAD26SM100_TMEM_LOAD_16dp32b32xES1F_S1D_NS4_39AutoVectorizingCopyWithAssumedAlignmentILi128EEENS4_14SM90_TMA_STOREES1D_S1Z_S1Z_EEEvvEEEEvNT_6ParamsE,@"STO_CUDA_ENTRY STV_DEFAULT"
_ZN7cutlass13device_kernelINS_4gemm6kernel13GemmUniversalIN4cute5tupleIJiiiiEEENS1_10collective13CollectiveMmaINS1_35MainloopSm100TmaUmmaWarpSpecializedILi17ELi2ELi4ENS5_IJNS4_1CILi1EEENSA_ILi8EEESB_EEEEENS5_IJNSA_ILi64EEENSA_ILi128EEESF_EEENS_12float_e5m2_tENS5_IJlSB_lEEESI_SJ_NS4_8TiledMMAINS4_8MMA_AtomIJNS4_10MMA_TraitsINS4_19SM100_MMA_F8F6F4_SSEJSI_SI_fSF_SG_NS4_17integral_constantINS4_4UMMA5MajorELSQ_0EEESR_NSO_INSP_7ScaleInELSS_0EEEST_EEEEEENS4_6LayoutINS5_IJSB_SB_SB_EEENS5_IJNSA_ILi0EEESY_SY_EEEEENS5_IJNS4_10UnderscoreES11_S11_EEEEENS4_23SM90_TMA_LOAD_MULTICASTENS4_14ComposedLayoutINS4_7SwizzleILi2ELi4ELi3EEENS4_18smem_ptr_flag_bitsILi8EEENSW_INS5_IJSC_SF_EEENS5_IJSF_SB_EEEEEEEvNS4_8identityENS4_13SM90_TMA_LOADES1D_vS1E_EENS_8epilogue10collective18CollectiveEpilogueINS1H_23Sm100TmaWarpSpecializedILi2ELi2ELi32ELb0ELb0EEEJSH_NS5_IJNSW_ISF_SB_EES1M_EEESI_SJ_SI_SJ_NS1H_6fusion15FusionCallbacksIS1L_NS1O_17LinearCombinationISI_fSI_fLNS_15FloatRoundStyleE2EEESH_S1N_JEEENS4_5SM1004TMEM4LOAD26SM100_TMEM_LOAD_16dp32b32xES1F_S1D_NS4_39AutoVectorizingCopyWithAssumedAlignmentILi128EEENS4_14SM90_TMA_STOREES1D_S1Z_S1Z_EEEvvEEEEvNT_6ParamsE:
[----:B------:R-:W1:Y:S01]  /*0000*/  LDC R1, c[0x0][0x37c] ;  /* 0x0000df00ff017b82 */ /* 0x000e620000000800 */
[----:B------:R-:W2:Y:S01]  /*0010*/  S2R R93, SR_TID.X ;  /* 0x00000000005d7919 */ /* 0x000ea20000002100 */
[----:B------:R-:W3:Y:S01]  /*0020*/  LDCU.64 UR8, c[0x0][0x890] ;  /* 0x00011200ff0877ac */ /* 0x000ee20008000a00 */
[----:B------:R-:W-:Y:S02]  /*0030*/  PRMT R84, RZ, 0x7610, R84 ;  /* 0x00007610ff547816 */ /* 0x000fe40000000054 */
[----:B------:R-:W-:Y:S01]  /*0040*/  ELECT P3, URZ, PT ;  /* 0x0000000000ff782f */ /* 0x000fe20003860000 */
[----:B---3--:R-:W-:-:S04]  /*0050*/  UISETP.NE.U32.AND UP0, UPT, UR8, URZ, UPT ;  /* 0x000000ff0800728c */ /* 0x008fc8000bf05070 */
[----:B------:R-:W-:Y:S01]  /*0060*/  UISETP.NE.AND.EX UP0, UPT, UR9, URZ, UPT, UP0 ;  /* 0x000000ff0900728c */ /* 0x000fe2000bf05300 */
[----:B--2---:R-:W-:-:S05]  /*0070*/  SHF.R.U32.HI R85, RZ, 0x5, R93 ;  /* 0x00000005ff557819 */ /* 0x004fca000001165d */
[----:B------:R-:W2:Y:S02]  /*0080*/  SHFL.IDX PT, R0, R85, RZ, 0x1f ;  /* 0x00001fff55007589 */ /* 0x000ea400000e0000 */
[----:B--2---:R-:W-:Y:S01]  /*0090*/  R2UR UR17, R0 ;  /* 0x00000000001172ca */ /* 0x004fe200000e0000 */
[----:B-1----:R-:W-:-:S14]  /*00a0*/  BRA.U UP0, `(.L_x_0) ;  /* 0x0000000100307547 */ /* 0x002fdc000b800000 */
[----:B------:R-:W1:Y:S02]  /*00b0*/  LDCU.64 UR4, c[0x0][0x888] ;  /* 0x00011100ff0477ac */ /* 0x000e640008000a00 */
[----:B-1----:R-:W-:-:S04]  /*00c0*/  UISETP.NE.U32.AND UP0, UPT, UR4, URZ, UPT ;  /* 0x000000ff0400728c */ /* 0x002fc8000bf05070 */
[----:B------:R-:W-:-:S09]  /*00d0*/  UISETP.NE.AND.EX UP0, UPT, UR5, URZ, UPT, UP0 ;  /* 0x000000ff0500728c */ /* 0x000fd2000bf05300 */
[----:B------:R-:W-:Y:S05]  /*00e0*/  BRA.U !UP0, `(.L_x_1) ;  /* 0x0000000108147547 */ /* 0x000fea000b800000 */
[----:B------:R-:W1:Y:S01]  /*00f0*/  LDC.64 R2, c[0x0][0x888] ;  /* 0x00022200ff027b82 */ /* 0x000e620000000a00 */
[----:B------:R-:W1:Y:S02]  /*0100*/  LDCU.64 UR4, c[0x0][0x358] ;  /* 0x00006b00ff0477ac */ /* 0x000e640008000a00 */
[----:B-1----:R1:W5:Y:S01]  /*0110*/  LDG.E R41, desc[UR4][R2.64] ;  /* 0x0000000402297981 */ /* 0x002362000c1e1900 */
[----:B------:R-:W-:Y:S01]  /*0120*/  HFMA2 R84, -RZ, RZ, 0, 5.9604644775390625e-08 ;  /* 0x00000001ff547431 */ /* 0x000fe200000001ff */
[----:B------:R-:W-:Y:S05]  /*0130*/  BRA `(.L_x_0) ;  /* 0x00000000000c7947 */ /* 0x000fea0003800000 */
.L_x_1:
[----:B------:R-:W1:Y:S01]  /*0140*/  LDCU UR4, c[0x0][0x880] ;  /* 0x00011000ff0477ac */ /* 0x000e620008000800 */
[----:B------:R-:W-:Y:S01]  /*0150*/  HFMA2 R84, -RZ, RZ, 0, 5.9604644775390625e-08 ;  /* 0x00000001ff547431 */ /* 0x000fe200000001ff */
[----:B-1----:R-:W-:-:S07]  /*0160*/  MOV R41, UR4 ;  /* 0x0000000400297c02 */ /* 0x002fce0008000f00 */
.L_x_0:
[----:B------:R-:W2:Y:S02]  /*0170*/  LDCU.64 UR4, c[0x0][0x8b0] ;  /* 0x00011600ff0477ac */ /* 0x000ea40008000a00 */
[----:B--2---:R-:W-:-:S04]  /*0180*/  UISETP.NE.U32.AND UP0, UPT, UR4, URZ, UPT ;  /* 0x000000ff0400728c */ /* 0x004fc8000bf05070 */
[----:B------:R-:W-:-:S09]  /*0190*/  UISETP.NE.AND.EX UP0, UPT, UR5, URZ, UPT, UP0 ;  /* 0x000000ff0500728c */ /* 0x000fd2000bf05300 */
[----:B------:R-:W-:Y:S05]  /*01a0*/  BRA.U UP0, `(.L_x_2) ;  /* 0x0000000100287547 */ /* 0x000fea000b800000 */
[----:B------:R-:W2:Y:S02]  /*01b0*/  LDCU.64 UR4, c[0x0][0x8a8] ;  /* 0x00011500ff0477ac */ /* 0x000ea40008000a00 */
[----:B--2---:R-:W-:-:S04]  /*01c0*/  UISETP.NE.U32.AND UP0, UPT, UR4, URZ, UPT ;  /* 0x000000ff0400728c */ /* 0x004fc8000bf05070 */
[----:B------:R-:W-:-:S09]  /*01d0*/  UISETP.NE.AND.EX UP0, UPT, UR5, URZ, UPT, UP0 ;  /* 0x000000ff0500728c */ /* 0x000fd2000bf05300 */
[----:B------:R-:W-:Y:S05]  /*01e0*/  BRA.U !UP0, `(.L_x_3) ;  /* 0x0000000108107547 */ /* 0x000fea000b800000 */
[----:B------:R-:W2:Y:S01]  /*01f0*/  LDC.64 R38, c[0x0][0x8a8] ;  /* 0x00022a00ff267b82 */ /* 0x000ea20000000a00 */
[----:B------:R-:W2:Y:S02]  /*0200*/  LDCU.64 UR4, c[0x0][0x358] ;  /* 0x00006b00ff0477ac */ /* 0x000ea40008000a00 */
[----:B--2---:R2:W5:Y:S01]  /*0210*/  LDG.E R38, desc[UR4][R38.64] ;  /* 0x0000000426267981 */ /* 0x004562000c1e1900 */
[----:B------:R-:W-:Y:S05]  /*0220*/  BRA `(.L_x_2) ;  /* 0x0000000000087947 */ /* 0x000fea0003800000 */
.L_x_3:
[----:B------:R-:W2:Y:S02]  /*0230*/  LDCU UR4, c[0x0][0x8a0] ;  /* 0x00011400ff0477ac */ /* 0x000ea40008000800 */
[----:B--2---:R-:W-:Y:S02]  /*0240*/  MOV R38, UR4 ;  /* 0x0000000400267c02 */ /* 0x004fe40008000f00 */
.L_x_2:
[----:B------:R-:W-:Y:S01]  /*0250*/  IMAD.U32 R0, RZ, RZ, UR17 ;  /* 0x00000011ff007e24 */ /* 0x000fe2000f8e00ff */
[----:B------:R-:W-:Y:S04]  /*0260*/  BSSY.RECONVERGENT B0, `(.L_x_4) ;  /* 0x000000c000007945 */ /* 0x000fe80003800200 */
[C---:B------:R-:W-:Y:S02]  /*0270*/  ISETP.NE.OR P1, PT, R0.reuse, 0x1, !P3 ;  /* 0x000000010000780c */ /* 0x040fe40005f25670 */
[----:B------:R-:W-:-:S11]  /*0280*/  ISETP.NE.OR P0, PT, R0, 0x3, !P3 ;  /* 0x000000030000780c */ /* 0x000fd60005f05670 */
[----:B------:R-:W-:Y:S05]  /*0290*/  @P1 BRA `(.L_x_5) ;  /* 0x0000000000201947 */ /* 0x000fea0003800000 */
[----:B------:R-:W3:Y:S02]  /*02a0*/  LDCU.64 UR4, c[0x0][0x348] ;  /* 0x00006900ff0477ac */ /* 0x000ee40008000a00 */
[----:B---3--:R-:W-:Y:S02]  /*02b0*/  UIADD3 UR6, UP1, UPT, UR4, 0x80, URZ ;  /* 0x0000008004067890 */ /* 0x008fe4000ff3e0ff */
[----:B------:R-:W-:Y:S02]  /*02c0*/  UIADD3 UR4, UP0, UPT, UR4, 0x180, URZ ;  /* 0x0000018004047890 */ /* 0x000fe4000ff1e0ff */
[----:B------:R-:W-:Y:S02]  /*02d0*/  UIADD3.X UR7, UPT, UPT, URZ, UR5, URZ, UP1, !UPT ;  /* 0x00000005ff077290 */ /* 0x000fe40008ffe4ff */
[----:B------:R-:W-:-:S07]  /*02e0*/  UIADD3.X UR5, UPT, UPT, URZ, UR5, URZ, UP0, !UPT ;  /* 0x00000005ff057290 */ /* 0x000fce00087fe4ff */
[----:B------:R3:W-:Y:S02]  /*02f0*/  UTMACCTL.PF [UR6] ;  /* 0x00000000060079b9 */ /* 0x0007e40008040000 */
[----:B------:R3:W-:Y:S02]  /*0300*/  UTMACCTL.PF [UR4] ;  /* 0x00000000040079b9 */ /* 0x0007e40008040000 */
[----:B---3--:R-:W-:Y:S01]  /*0310*/  NOP ;  /* 0x0000000000007918 */ /* 0x008fe20000000000 */
.L_x_5:
[----:B------:R-:W-:Y:S05]  /*0320*/  BSYNC.RECONVERGENT B0 ;  /* 0x0000000000007941 */ /* 0x000fea0003800200 */
.L_x_4:
[----:B------:R-:W-:Y:S04]  /*0330*/  BSSY.RECONVERGENT B0, `(.L_x_6) ;  /* 0x000000a000007945 */ /* 0x000fe80003800200 */
        /* <DEDUP_REMOVED lines=9> */
.L_x_7:
[----:B------:R-:W-:Y:S05]  /*03d0*/  BSYNC.RECONVERGENT B0 ;  /* 0x0000000000007941 */ /* 0x000fea0003800200 */
.L_x_6:
[----:B------:R-:W3:Y:S01]  /*03e0*/  LDCU.64 UR4, c[0x0][0x888] ;  /* 0x00011100ff0477ac */ /* 0x000ee20008000a00 */
[----:B------:R-:W-:Y:S02]  /*03f0*/  UISETP.EQ.U32.AND UP1, UPT, UR8, URZ, UPT ;  /* 0x000000ff0800728c */ /* 0x000fe4000bf22070 */
[----:B------:R-:W-:Y:S02]  /*0400*/  UPLOP3.LUT UP3, UPT, UPT, UPT, UPT, 0x80, 0x8 ;  /* 0x000000000008789c */ /* 0x000fe40003f6f070 */
[----:B---3--:R-:W-:-:S04]  /*0410*/  UISETP.NE.U32.AND UP0, UPT, UR4, URZ, UPT ;  /* 0x000000ff0400728c */ /* 0x008fc8000bf05070 */
[----:B------:R-:W-:-:S04]  /*0420*/  UISETP.NE.AND.EX UP0, UPT, UR5, URZ, UPT, UP0 ;  /* 0x000000ff0500728c */ /* 0x000fc8000bf05300 */
[----:B------:R-:W-:-:S04]  /*0430*/  UISETP.EQ.OR.EX UP2, UPT, UR9, URZ, !UP0, UP1 ;  /* 0x000000ff0900728c */ /* 0x000fc8000c742710 */
[----:B------:R-:W-:-:S06]  /*0440*/  UP2UR UR4, UPR, URZ, 0x4 ;  /* 0x00000004ff047883 */ /* 0x000fcc0008000000 */
[----:B------:R-:W-:Y:S01]  /*0450*/  MOV R86, UR4 ;  /* 0x0000000400567c02 */ /* 0x000fe20008000f00 */
[----:B------:R-:W-:Y:S06]  /*0460*/  BRA.U !UP2, `(.L_x_8) ;  /* 0x000000010a207547 */ /* 0x000fec000b800000 */
[----:B------:R-:W-:Y:S01]  /*0470*/  UISETP.NE.U32.AND UP1, UPT, UR8, URZ, UPT ;  /* 0x000000ff0800728c */ /* 0x000fe2000bf25070 */
[----:B-----5:R-:W-:Y:S01]  /*0480*/  FSETP.NEU.AND P0, PT, R41, RZ, PT ;  /* 0x000000ff2900720b */ /* 0x020fe20003f0d000 */
[----:B------:R-:W-:Y:S02]  /*0490*/  USEL UR4, URZ, 0xffffffff, UP0 ;  /* 0xffffffffff047887 */ /* 0x000fe40008000000 */
[----:B------:R-:W-:-:S10]  /*04a0*/  UISETP.NE.AND.EX UP1, UPT, UR9, URZ, UPT, UP1 ;  /* 0x000000ff0900728c */ /* 0x000fd4000bf25310 */
[----:B------:R-:W-:Y:S01]  /*04b0*/  VOTEU.ANY UP0, P0 ;  /* 0x0000000000ff7886 */ /* 0x000fe20000000100 */
[----:B------:R-:W-:-:S04]  /*04c0*/  @!UP1 USEL UR4, URZ, 0xffffffff, UP0 ;  /* 0xffffffffff049887 */ /* 0x000fc80008000000 */
[----:B------:R-:W-:-:S04]  /*04d0*/  ULOP3.LUT UR4, UR4, 0x1, URZ, 0xc0, !UPT ;  /* 0x0000000104047892 */ /* 0x000fc8000f8ec0ff */
[----:B------:R-:W-:-:S11]  /*04e0*/  UISETP.NE.U32.AND UP3, UPT, UR4, 0x1, UPT ;  /* 0x000000010400788c */ /* 0x000fd6000bf65070 */
.L_x_8:
[----:B-1----:R-:W1:Y:S01]  /*04f0*/  SHFL.IDX PT, R2, R85, RZ, 0x1f ;  /* 0x00001fff55027589 */ /* 0x002e6200000e0000 */
[----:B------:R-:W-:-:S04]  /*0500*/  UISETP.NE.AND UP0, UPT, UR17, 0x2, UPT ;  /* 0x000000021100788c */ /* 0x000fc8000bf05270 */
[----:B------:R-:W-:Y:S01]  /*0510*/  USEL UR38, URZ, 0x1, UP0 ;  /* 0x00000001ff267887 */ /* 0x000fe20008000000 */
[----:B-1----:R-:W-:-:S13]  /*0520*/  ISETP.NE.AND P0, PT, R2, RZ, PT ;  /* 0x000000ff0200720c */ /* 0x002fda0003f05270 */
[----:B------:R-:W-:Y:S05]  /*0530*/  @P0 BRA `(.L_x_9) ;  /* 0x0000000000cc0947 */ /* 0x000fea0003800000 */
[----:B------:R-:W-:Y:S01]  /*0540*/  ELECT P0, URZ, PT ;  /* 0x0000000000ff782f */ /* 0x000fe20003800000 */
[----:B------:R-:W-:-:S12]  /*0550*/  BSSY.RECONVERGENT B0, `(.L_x_9) ;  /* 0x0000031000007945 */ /* 0x000fd80003800200 */
[----:B------:R-:W-:Y:S05]  /*0560*/  @!P0 BRA `(.L_x_10) ;  /* 0x0000000000bc8947 */ /* 0x000fea0003800000 */
[----:B------:R-:W1:Y:S01]  /*0570*/  S2UR UR4, SR_CgaCtaId ;  /* 0x00000000000479c3 */ /* 0x000e620000008800 */
[----:B------:R-:W-:Y:S01]  /*0580*/  UMOV UR5, 0x400 ;  /* 0x0000040000057882 */ /* 0x000fe20000000000 */
[----:B------:R-:W-:Y:S01]  /*0590*/  UMOV UR8, 0x1 ;  /* 0x0000000100087882 */ /* 0x000fe20000000000 */
[----:B------:R-:W-:Y:S01]  /*05a0*/  UMOV UR6, 0x8 ;  /* 0x0000000800067882 */ /* 0x000fe20000000000 */
[----:B------:R-:W-:-:S04]  /*05b0*/  UIADD3 UR8, UPT, UPT, -UR8, 0x100000, URZ ;  /* 0x0010000008087890 */ /* 0x000fc8000fffe1ff */
[----:B------:R-:W-:Y:S02]  /*05c0*/  USHF.L.U32 UR9, UR8, 0xb, URZ ;  /* 0x0000000b08097899 */ /* 0x000fe400080006ff */
[----:B------:R-:W-:Y:S02]  /*05d0*/  USHF.L.U32 UR8, UR8, 0x1, URZ ;  /* 0x0000000108087899 */ /* 0x000fe400080006ff */
[----:B------:R-:W-:-:S04]  /*05e0*/  UIADD3 UR6, UPT, UPT, -UR6, 0x100000, URZ ;  /* 0x0010000006067890 */ /* 0x000fc8000fffe1ff */
[----:B------:R-:W-:Y:S02]  /*05f0*/  USHF.L.U32 UR7, UR6, 0xb, URZ ;  /* 0x0000000b06077899 */ /* 0x000fe400080006ff */
[----:B------:R-:W-:Y:S02]  /*0600*/  USHF.L.U32 UR6, UR6, 0x1, URZ ;  /* 0x0000000106067899 */ /* 0x000fe400080006ff */
[----:B-1----:R-:W-:Y:S01]  /*0610*/  ULEA UR4, UR4, UR5, 0x18 ;  /* 0x0000000504047291 */ /* 0x002fe2000f8ec0ff */
[----:B------:R-:W1:Y:S11]  /*0620*/  FENCE.VIEW.ASYNC.S ;  /* 0x00000000000073c6 */ /* 0x000e760000000000 */
[----:B-1----:R1:W3:Y:S01]  /*0630*/  SYNCS.EXCH.64 URZ, [UR4], UR8 ;  /* 0x0000000804ff75b2 */ /* 0x0022e20008000100 */
[----:B------:R1:W4:Y:S01]  /*0640*/  SYNCS.EXCH.64 URZ, [UR4+0x88], UR6 ;  /* 0x0000880604ff75b2 */ /* 0x0003220008000100 */
[----:B------:R1:W1:Y:S01]  /*0650*/  SYNCS.EXCH.64 URZ, [UR4+0x8], UR8 ;  /* 0x0000080804ff75b2 */ /* 0x0002620008000100 */
        /* <DEDUP_REMOVED lines=31> */
[----:B---34-:R-:W-:Y:S01]  /*0850*/  NOP ;  /* 0x0000000000007918 */ /* 0x018fe20000000000 */
.L_x_10:
[----:B-1----:R-:W-:Y:S05]  /*0860*/  BSYNC.RECONVERGENT B0 ;  /* 0x0000000000007941 */ /* 0x002fea0003800200 */
.L_x_9:
[----:B------:R-:W1:Y:S01]  /*0870*/  SHFL.IDX PT, R2, R85, RZ, 0x1f ;  /* 0x00001fff55027589 */ /* 0x000e6200000e0000 */
[----:B------:R-:W-:Y:S01]  /*0880*/  NOP ;  /* 0x0000000000007918 */ /* 0x000fe20000000000 */
[----:B-1----:R-:W-:-:S13]  /*0890*/  ISETP.NE.AND P0, PT, R2, 0x1, PT ;  /* 0x000000010200780c */ /* 0x002fda0003f05270 */
[----:B------:R-:W-:Y:S05]  /*08a0*/  @P0 BRA `(.L_x_11) ;  /* 0x0000000000480947 */ /* 0x000fea0003800000 */
        /* <DEDUP_REMOVED lines=9> */
[----:B------:R-:W-:Y:S01]  /*0940*/  USHF.L.U32 UR6, UR6, 0x1, URZ ;  /* 0x0000000106067899 */ /* 0x000fe200080006ff */
[----:B------:R-:W-:Y:S01]  /*0950*/  ELECT P0, URZ, PT ;  /* 0x0000000000ff782f */ /* 0x000fe20003800000 */
[----:B-1----:R-:W-:Y:S01]  /*0960*/  ULEA UR4, UR4, UR5, 0x18 ;  /* 0x0000000504047291 */ /* 0x002fe2000f8ec0ff */
[----:B------:R-:W1:Y:S11]  /*0970*/  FENCE.VIEW.ASYNC.S ;  /* 0x00000000000073c6 */ /* 0x000e760000000000 */
[----:B-1----:R1:W3:Y:S01]  /*0980*/  SYNCS.EXCH.64 URZ, [UR4+0x110], UR8 ;  /* 0x0001100804ff75b2 */ /* 0x0022e20008000100 */
[----:B------:R1:W4:Y:S01]  /*0990*/  SYNCS.EXCH.64 URZ, [UR4+0x120], UR6 ;  /* 0x0001200604ff75b2 */ /* 0x0003220008000100 */
[----:B------:R1:W1:Y:S01]  /*09a0*/  SYNCS.EXCH.64 URZ, [UR4+0x118], UR8 ;  /* 0x0001180804ff75b2 */ /* 0x0002620008000100 */
[----:B------:R1:W1:Y:S01]  /*09b0*/  SYNCS.EXCH.64 URZ, [UR4+0x128], UR6 ;  /* 0x0001280604ff75b2 */ /* 0x0002620008000100 */
[----:B------:R-:W-:Y:S01]  /*09c0*/  NOP ;  /* 0x0000000000007918 */ /* 0x000fe20000000000 */
.L_x_11:
[----:B------:R-:W2:Y:S01]  /*09d0*/  SHFL.IDX PT, R2, R85, RZ, 0x1f ;  /* 0x00001fff55027589 */ /* 0x000ea200000e0000 */
[----:B------:R-:W-:Y:S01]  /*09e0*/  NOP ;  /* 0x0000000000007918 */ /* 0x000fe20000000000 */
[----:B--2---:R-:W-:-:S13]  /*09f0*/  ISETP.NE.AND P0, PT, R2, 0x3, PT ;  /* 0x000000030200780c */ /* 0x004fda0003f05270 */
[----:B------:R-:W-:Y:S05]  /*0a00*/  @P0 BRA `(.L_x_12) ;  /* 0x0000000000300947 */ /* 0x000fea0003800000 */
[----:B-1----:R-:W1:Y:S01]  /*0a10*/  S2UR UR6, SR_CgaCtaId ;  /* 0x00000000000679c3 */ /* 0x002e620000008800 */
[----:B------:R-:W-:Y:S01]  /*0a20*/  UMOV UR4, 0x400 ;  /* 0x0000040000047882 */ /* 0x000fe20000000000 */
[----:B------:R-:W-:Y:S01]  /*0a30*/  UMOV UR5, 0x20 ;  /* 0x0000002000057882 */ /* 0x000fe20000000000 */
[----:B------:R-:W-:Y:S01]  /*0a40*/  ELECT P0, URZ, PT ;  /* 0x0000000000ff782f */ /* 0x000fe20003800000 */
[----:B-1----:R-:W-:Y:S02]  /*0a50*/  ULEA UR6, UR6, UR4, 0x18 ;  /* 0x0000000406067291 */ /* 0x002fe4000f8ec0ff */
[----:B------:R-:W-:-:S04]  /*0a60*/  UIADD3 UR4, UPT, UPT, -UR5, 0x100000, URZ ;  /* 0x0010000005047890 */ /* 0x000fc8000fffe1ff */
[----:B------:R-:W-:Y:S02]  /*0a70*/  USHF.L.U32 UR5, UR4, 0xb, URZ ;  /* 0x0000000b04057899 */ /* 0x000fe400080006ff */
[----:B------:R-:W-:Y:S01]  /*0a80*/  USHF.L.U32 UR4, UR4, 0x1, URZ ;  /* 0x0000000104047899 */ /* 0x000fe200080006ff */
[----:B------:R-:W1:Y:S11]  /*0a90*/  FENCE.VIEW.ASYNC.S ;  /* 0x00000000000073c6 */ /* 0x000e760000000000 */
[----:B-1----:R2:W1:Y:S01]  /*0aa0*/  SYNCS.EXCH.64 URZ, [UR6+0x130], UR4 ;  /* 0x0001300406ff75b2 */ /* 0x0024620008000100 */
[----:B------:R2:W1:Y:S02]  /*0ab0*/  SYNCS.EXCH.64 URZ, [UR6+0x138], UR4 ;  /* 0x0001380406ff75b2 */ /* 0x0004640008000100 */
[----:B--2---:R-:W-:Y:S01]  /*0ac0*/  NOP ;  /* 0x0000000000007918 */ /* 0x004fe20000000000 */
.L_x_12:
[----:B------:R-:W2:Y:S01]  /*0ad0*/  SHFL.IDX PT, R2, R85, RZ, 0x1f ;  /* 0x00001fff55027589 */ /* 0x000ea200000e0000 */
[----:B------:R-:W-:Y:S01]  /*0ae0*/  NOP ;  /* 0x0000000000007918 */ /* 0x000fe20000000000 */
[----:B--2---:R-:W-:-:S13]  /*0af0*/  ISETP.NE.AND P0, PT, R2, 0x4, PT ;  /* 0x000000040200780c */ /* 0x004fda0003f05270 */
[----:B------:R-:W-:Y:S05]  /*0b00*/  @P0 BRA `(.L_x_13) ;  /* 0x00000000004c0947 */ /* 0x000fea0003800000 */
[----:B-1----:R-:W1:Y:S01]  /*0b10*/  S2UR UR6, SR_CgaCtaId ;  /* 0x00000000000679c3 */ /* 0x002e620000008800 */
[----:B------:R-:W-:Y:S01]  /*0b20*/  UMOV UR4, 0x720 ;  /* 0x0000072000047882 */ /* 0x000fe20000000000 */
[----:B------:R-:W-:Y:S01]  /*0b30*/  UMOV UR5, 0x400 ;  /* 0x0000040000057882 */ /* 0x000fe20000000000 */
[----:B------:R-:W-:Y:S01]  /*0b40*/  USEL UR4, UR4, 0x620, UP3 ;  /* 0x0000062004047887 */ /* 0x000fe20009800000 */
[----:B------:R-:W-:Y:S01]  /*0b50*/  UMOV UR8, 0x1 ;  /* 0x0000000100087882 */ /* 0x000fe20000000000 */
[----:B------:R-:W-:Y:S01]  /*0b60*/  ELECT P0, URZ, PT ;  /* 0x0000000000ff782f */ /* 0x000fe20003800000 */
[----:B------:R-:W-:-:S04]  /*0b70*/  UIADD3 UR8, UPT, UPT, -UR8, 0x100000, URZ ;  /* 0x0010000008087890 */ /* 0x000fc8000fffe1ff */
[----:B------:R-:W-:Y:S02]  /*0b80*/  USHF.L.U32 UR9, UR8, 0xb, URZ ;  /* 0x0000000b08097899 */ /* 0x000fe400080006ff */
[----:B------:R-:W-:Y:S02]  /*0b90*/  USHF.L.U32 UR8, UR8, 0x1, URZ ;  /* 0x0000000108087899 */ /* 0x000fe400080006ff */
[----:B-1----:R-:W-:Y:S02]  /*0ba0*/  ULEA UR6, UR6, UR5, 0x18 ;  /* 0x0000000506067291 */ /* 0x002fe4000f8ec0ff */
[----:B------:R-:W-:-:S04]  /*0bb0*/  UIADD3 UR4, UPT, UPT, -UR4, 0x100000, URZ ;  /* 0x0010000004047890 */ /* 0x000fc8000fffe1ff */
[----:B------:R-:W-:Y:S02]  /*0bc0*/  USHF.L.U32 UR5, UR4, 0xb, URZ ;  /* 0x0000000b04057899 */ /* 0x000fe400080006ff */
[----:B------:R-:W-:Y:S01]  /*0bd0*/  USHF.L.U32 UR4, UR4, 0x1, URZ ;  /* 0x0000000104047899 */ /* 0x000fe200080006ff */
[----:B------:R-:W1:Y:S03]  /*0be0*/  FENCE.VIEW.ASYNC.S ;  /* 0x00000000000073c6 */ /* 0x000e660000000000 */
[----:B-1----:R2:W1:Y:S08]  /*0bf0*/  SYNCS.EXCH.64 URZ, [UR6+0x140], UR8 ;  /* 0x0001400806ff75b2 */ /* 0x0024700008000100 */
[----:B------:R2:W1:Y:S01]  /*0c00*/  SYNCS.EXCH.64 URZ, [UR6+0x150], UR4 ;  /* 0x0001500406ff75b2 */ /* 0x0004620008000100 */
[----:B------:R2:W1:Y:S01]  /*0c10*/  SYNCS.EXCH.64 URZ, [UR6+0x148], UR8 ;  /* 0x0001480806ff75b2 */ /* 0x0004620008000100 */
[----:B------:R2:W1:Y:S02]  /*0c20*/  SYNCS.EXCH.64 URZ, [UR6+0x158], UR4 ;  /* 0x0001580406ff75b2 */ /* 0x0004640008000100 */
[----:B--2---:R-:W-:Y:S01]  /*0c30*/  NOP ;  /* 0x0000000000007918 */ /* 0x004fe20000000000 */
.L_x_13:
[----:B------:R-:W2:Y:S01]  /*0c40*/  SHFL.IDX PT, R2, R85, RZ, 0x1f ;  /* 0x00001fff55027589 */ /* 0x000ea200000e0000 */
[----:B------:R-:W-:Y:S01]  /*0c50*/  NOP ;  /* 0x0000000000007918 */ /* 0x000fe20000000000 */
[----:B--2---:R-:W-:-:S13]  /*0c60*/  ISETP.NE.AND P0, PT, R2, 0x5, PT ;  /* 0x000000050200780c */ /* 0x004fda0003f05270 */
[----:B------:R-:W-:Y:S05]  /*0c70*/  @P0 BRA `(.L_x_14) ;  /* 0x0000000000580947 */ /* 0x000fea0003800000 */
[----:B-1----:R-:W1:Y:S01]  /*0c80*/  S2UR UR4, SR_CgaCtaId ;  /* 0x00000000000479c3 */ /* 0x002e620000008800 */
        /* <DEDUP_REMOVED lines=12> */
[----:B-1----:R2:W1:Y:S01]  /*0d50*/  SYNCS.EXCH.64 URZ, [UR4+0x160], UR8 ;  /* 0x0001600804ff75b2 */ /* 0x0024620008000100 */
[----:B------:R2:W1:Y:S01]  /*0d60*/  SYNCS.EXCH.64 URZ, [UR4+0x180], UR6 ;  /* 0x0001800604ff75b2 */ /* 0x0004620008000100 */
[----:B------:R2:W1:Y:S01]  /*0d70*/  SYNCS.EXCH.64 URZ, [UR4+0x168], UR8 ;  /* 0x0001680804ff75b2 */ /* 0x0004620008000100 */
[----:B------:R2:W1:Y:S01]  /*0d80*/  SYNCS.EXCH.64 URZ, [UR4+0x188], UR6 ;  /* 0x0001880604ff75b2 */ /* 0x0004620008000100 */
[----:B------:R2:W1:Y:S01]  /*0d90*/  SYNCS.EXCH.64 URZ, [UR4+0x170], UR8 ;  /* 0x0001700804ff75b2 */ /* 0x0004620008000100 */
[----:B------:R2:W1:Y:S01]  /*0da0*/  SYNCS.EXCH.64 URZ, [UR4+0x190], UR6 ;  /* 0x0001900604ff75b2 */ /* 0x0004620008000100 */
[----:B------:R2:W1:Y:S01]  /*0db0*/  SYNCS.EXCH.64 URZ, [UR4+0x178], UR8 ;  /* 0x0001780804ff75b2 */ /* 0x0004620008000100 */
[----:B------:R2:W1:Y:S02]  /*0dc0*/  SYNCS.EXCH.64 URZ, [UR4+0x198], UR6 ;  /* 0x0001980604ff75b2 */ /* 0x0004640008000100 */
[----:B--2---:R-:W-:Y:S01]  /*0dd0*/  NOP ;  /* 0x0000000000007918 */ /* 0x004fe20000000000 */
.L_x_14:
[----:B------:R-:W2:Y:S01]  /*0de0*/  SHFL.IDX PT, R2, R85, RZ, 0x1f ;  /* 0x00001fff55027589 */ /* 0x000ea200000e0000 */
[----:B------:R-:W-:Y:S01]  /*0df0*/  NOP ;  /* 0x0000000000007918 */ /* 0x000fe20000000000 */
[----:B--2---:R-:W-:-:S13]  /*0e00*/  ISETP.NE.AND P0, PT, R2, 0x3, PT ;  /* 0x000000030200780c */ /* 0x004fda0003f05270 */
[----:B------:R-:W-:Y:S05]  /*0e10*/  @P0 BRA `(.L_x_15) ;  /* 0x0000000000380947 */ /* 0x000fea0003800000 */
[----:B------:R-:W2:Y:S01]  /*0e20*/  S2UR UR5, SR_CgaCtaId ;  /* 0x00000000000579c3 */ /* 0x000ea20000008800 */
[----:B-1----:R-:W-:Y:S01]  /*0e30*/  UMOV UR4, 0x400 ;  /* 0x0000040000047882 */ /* 0x002fe20000000000 */
[----:B------:R-:W-:Y:S01]  /*0e40*/  UMOV UR6, 0x20 ;  /* 0x0000002000067882 */ /* 0x000fe20000000000 */
[----:B------:R-:W-:Y:S01]  /*0e50*/  ELECT P0, URZ, PT ;  /* 0x0000000000ff782f */ /* 0x000fe20003800000 */
[----:B------:R-:W-:-:S04]  /*0e60*/  UIADD3 UR6, UPT, UPT, -UR6, 0x100000, URZ ;  /* 0x0010000006067890 */ /* 0x000fc8000fffe1ff */
[----:B------:R-:W-:Y:S02]  /*0e70*/  USHF.L.U32 UR7, UR6, 0xb, URZ ;  /* 0x0000000b06077899 */ /* 0x000fe400080006ff */
[----:B------:R-:W-:Y:S02]  /*0e80*/  USHF.L.U32 UR6, UR6, 0x1, URZ ;  /* 0x0000000106067899 */ /* 0x000fe400080006ff */
[----:B--2---:R-:W-:Y:S01]  /*0e90*/  ULEA UR4, UR5, UR4, 0x18 ;  /* 0x0000000405047291 */ /* 0x004fe2000f8ec0ff */
[----:B------:R-:W1:Y:S11]  /*0ea0*/  FENCE.VIEW.ASYNC.S ;  /* 0x00000000000073c6 */ /* 0x000e760000000000 */
[----:B-1----:R2:W1:Y:S01]  /*0eb0*/  SYNCS.EXCH.64 URZ, [UR4+0x1a0], UR6 ;  /* 0x0001a00604ff75b2 */ /* 0x0024620008000100 */
[----:B------:R2:W1:Y:S01]  /*0ec0*/  SYNCS.EXCH.64 URZ, [UR4+0x1b0], UR6 ;  /* 0x0001b00604ff75b2 */ /* 0x0004620008000100 */
[----:B------:R2:W1:Y:S01]  /*0ed0*/  SYNCS.EXCH.64 URZ, [UR4+0x1a8], UR6 ;  /* 0x0001a80604ff75b2 */ /* 0x0004620008000100 */
[----:B------:R2:W1:Y:S02]  /*0ee0*/  SYNCS.EXCH.64 URZ, [UR4+0x1b8], UR6 ;  /* 0x0001b80604ff75b2 */ /* 0x0004640008000100 */
[----:B--2---:R-:W-:Y:S01]  /*0ef0*/  NOP ;  /* 0x0000000000007918 */ /* 0x004fe20000000000 */
.L_x_15:
[----:B-1----:R-:W1:Y:S01]  /*0f00*/  LDCU UR4, c[0x0][0x36c] ;  /* 0x00006d80ff0477ac */ /* 0x002e620008000800 */
[----:B------:R-:W-:Y:S01]  /*0f10*/  ISETP.NE.OR P3, PT, R0, 0x2, !P3 ;  /* 0x000000020000780c */ /* 0x000fe20005f65670 */
[----:B------:R-:W-:Y:S01]  /*0f20*/  NOP ;  /* 0x0000000000007918 */ /* 0x000fe20000000000 */
[----:B------:R-:W-:Y:S01]  /*0f30*/  LOP3.LUT R0, R93, 0x1f, RZ, 0xc0, !PT ;  /* 0x0000001f5d007812 */ /* 0x000fe200078ec0ff */
[----:B------:R-:W-:Y:S02]  /*0f40*/  UISETP.NE.AND UP4, UPT, UR17, URZ, UPT ;  /* 0x000000ff1100728c */ /* 0x000fe4000bf85270 */
[----:B-1----:R-:W-:-:S09]  /*0f50*/  UISETP.EQ.U32.AND UP5, UPT, UR4, 0x1, UPT ;  /* 0x000000010400788c */ /* 0x002fd2000bfa2070 */
[----:B------:R-:W-:Y:S05]  /*0f60*/  BRA.U !UP5, `(.L_x_16) ;  /* 0x000000010d087547 */ /* 0x000fea000b800000 */
[----:B---34-:R-:W-:Y:S01]  /*0f70*/  UCGABAR_ARV ;  /* 0x00000000000079c7 */ /* 0x018fe20008000000 */
[----:B------:R-:W-:Y:S05]  /*0f80*/  BRA `(.L_x_17) ;  /* 0x0000000000047947 */ /* 0x000fea0003800000 */
.L_x_16:
[----:B---34-:R-:W-:Y:S01]  /*0f90*/  NOP ;  /* 0x0000000000007918 */ /* 0x018fe20000000000 */
.L_x_17:
[----:B------:R-:W1:Y:S01]  /*0fa0*/  S2UR UR7, SR_CTAID.X ;  /* 0x00000000000779c3 */ /* 0x000e620000002500 */
[----:B------:R-:W-:-:S05]  /*0fb0*/  CS2R.32 R3, SR_CgaSize ;  /* 0x0000000000037805 */ /* 0x000fca0000008a00 */
[----:B------:R-:W-:-:S05]  /*0fc0*/  IMAD R3, R3, -0xa0, RZ ;  /* 0xffffff6003037824 */ /* 0x000fca00078e02ff */
[----:B------:R-:W-:-:S14]  /*0fd0*/  R2UR UR5, R3 ;  /* 0x00000000030572ca */ /* 0x000fdc00000e0000 */
[----:B------:R-:W2:Y:S01]  /*0fe0*/  LDCU UR5, c[0x0][UR5+0x2b0] ;  /* 0x00005600050577ac */ /* 0x000ea20008000800 */
[----:B------:R-:W-:-:S05]  /*0ff0*/  CS2R.32 R3, SR_CgaSize ;  /* 0x0000000000037805 */ /* 0x000fca0000008a00 */
[----:B------:R-:W-:-:S05]  /*1000*/  IMAD R3, R3, -0xa0, RZ ;  /* 0xffffff6003037824 */ /* 0x000fca00078e02ff */
[----:B------:R-:W-:-:S14]  /*1010*/  R2UR UR4, R3 ;  /* 0x00000000030472ca */ /* 0x000fdc00000e0000 */
[----:B------:R-:W3:Y:S01]  /*1020*/  LDCU UR4, c[0x0][UR4+0x2b4] ;  /* 0x00005680040477ac */ /* 0x000ee20008000800 */
[----:B------:R-:W4:Y:S01]  /*1030*/  S2UR UR8, SR_CTAID.Y ;  /* 0x00000000000879c3 */ /* 0x000f220000002600 */
[----:B------:R-:W3:Y:S01]  /*1040*/  LDCU UR21, c[0x0][0xb24] ;  /* 0x00016480ff1577ac */ /* 0x000ee20008000800 */
[----:B------:R-:W-:-:S05]  /*1050*/  CS2R.32 R3, SR_CgaSize ;  /* 0x0000000000037805 */ /* 0x000fca0000008a00 */
[----:B------:R-:W-:-:S05]  /*1060*/  IMAD R3, R3, -0xa0, RZ ;  /* 0xffffff6003037824 */ /* 0x000fca00078e02ff */
[----:B------:R-:W-:-:S14]  /*1070*/  R2UR UR62, R3 ;  /* 0x00000000033e72ca */ /* 0x000fdc00000e0000 */
[----:B------:R-:W4:Y:S01]  /*1080*/  LDCU UR62, c[0x0][UR62+0x2a0] ;  /* 0x000054003e3e77ac */ /* 0x000f220008000800 */
[----:B------:R-:W4:Y:S01]  /*1090*/  S2UR UR9, SR_CgaCtaId ;  /* 0x00000000000979c3 */ /* 0x000f220000008800 */
[----:B------:R-:W-:-:S05]  /*10a0*/  CS2R.32 R3, SR_CgaSize ;  /* 0x0000000000037805 */ /* 0x000fca0000008a00 */
[----:B------:R-:W-:-:S05]  /*10b0*/  IMAD R3, R3, -0xa0, RZ ;  /* 0xffffff6003037824 */ /* 0x000fca00078e02ff */
[----:B------:R-:W-:-:S14]  /*10c0*/  R2UR UR59, R3 ;  /* 0x00000000033b72ca */ /* 0x000fdc00000e0000 */
[----:B------:R-:W4:Y:S01]  /*10d0*/  LDCU UR59, c[0x0][UR59+0x2a4] ;  /* 0x000054803b3b77ac */ /* 0x000f220008000800 */
[----:B------:R-:W4:Y:S01]  /*10e0*/  LDCU UR42, c[0x0][0xb24] ;  /* 0x00016480ff2a77ac */ /* 0x000f220008000800 */
[----:B-1----:R-:W-:Y:S01]  /*10f0*/  I2FP.F32.U32 R3, UR7 ;  /* 0x0000000700037c45 */ /* 0x002fe20008201000 */
[----:B------:R-:W1:Y:S01]  /*1100*/  S2UR UR36, SR_CTAID.Z ;  /* 0x00000000002479c3 */ /* 0x000e620000002700 */
[----:B------:R-:W1:Y:S03]  /*1110*/  LDCU UR27, c[0x0][0xb30] ;  /* 0x00016600ff1b77ac */ /* 0x000e660008000800 */
[----:B--2---:R-:W-:Y:S01]  /*1120*/  FMUL R3, R3, UR5 ;  /* 0x0000000503037c20 */ /* 0x004fe20008400000 */
[----:B---3--:R-:W-:Y:S01]  /*1130*/  UISETP.GE.AND UP2, UPT, UR21, 0x1, UPT ;  /* 0x000000011500788c */ /* 0x008fe2000bf46270 */
[----:B----4-:R-:W-:Y:S01]  /*1140*/  I2FP.F32.U32 R2, UR8 ;  /* 0x0000000800027c45 */ /* 0x010fe20008201000 */
[----:B------:R-:W-:Y:S01]  /*1150*/  UMOV UR16, UR7 ;  /* 0x0000000700107c82 */ /* 0x000fe20008000000 */
[----:B------:R-:W-:-:S02]  /*1160*/  UMOV UR20, UR8 ;  /* 0x0000000800147c82 */ /* 0x000fc40008000000 */
[----:B------:R-:W2:Y:S01]  /*1170*/  F2I.U32.TRUNC.NTZ R3, R3 ;  /* 0x0000000300037305 */ /* 0x000ea2000020f000 */
[----:B------:R-:W-:Y:S01]  /*1180*/  FMUL R2, R2, UR4 ;  /* 0x0000000402027c20 */ /* 0x000fe20008400000 */
[----:B------:R-:W-:-:S06]  /*1190*/  USHF.L.U32 UR28, UR9, 0x9, URZ ;  /* 0x00000009091c7899 */ /* 0x000fcc00080006ff */
[----:B------:R-:W3:Y:S01]  /*11a0*/  F2I.U32.TRUNC.NTZ R2, R2 ;  /* 0x0000000200027305 */ /* 0x000ee2000020f000 */
[----:B--2---:R-:W-:Y:S02]  /*11b0*/  R2UR UR4, R3 ;  /* 0x00000000030472ca */ /* 0x004fe400000e0000 */
[----:B---3--:R-:W-:Y:S02]  /*11c0*/  R2UR UR6, R2 ;  /* 0x00000000020672ca */ /* 0x008fe400000e0000 */
[----:B------:R-:W-:-:S09]  /*11d0*/  PRMT R2, RZ, 0x7610, R2 ;  /* 0x00007610ff027816 */ /* 0x000fd20000000002 */
[----:B------:R-:W-:-:S04]  /*11e0*/  UIADD3 UR5, UPT, UPT, -UR4, URZ, URZ ;  /* 0x000000ff04057290 */ /* 0x000fc8000fffe1ff */
[----:B------:R-:W-:Y:S02]  /*11f0*/  UIMAD UR62, UR62, UR5, UR7 ;  /* 0x000000053e3e72a4 */ /* 0x000fe4000f8e0207 */
[----:B------:R-:W-:-:S04]  /*1200*/  UIADD3 UR4, UPT, UPT, -UR6, URZ, URZ ;  /* 0x000000ff06047290 */ /* 0x000fc8000fffe1ff */
[----:B------:R-:W-:Y:S01]  /*1210*/  UIMAD UR59, UR59, UR4, UR8 ;  /* 0x000000043b3b72a4 */ /* 0x000fe2000f8e0208 */
[----:B-1----:R-:W-:Y:S11]  /*1220*/  BRA.U UP4, `(.L_x_18) ;  /* 0x0000000104787547 */ /* 0x002ff6000b800000 */
[----:B------:R-:W-:Y:S02]  /*1230*/  UISETP.NE.AND UP0, UPT, UR59, 0x1, UPT ;  /* 0x000000013b00788c */ /* 0x000fe4000bf05270 */
[----:B------:R-:W-:Y:S02]  /*1240*/  UISETP.NE.AND UP1, UPT, UR59, 0x2, UPT ;  /* 0x000000023b00788c */ /* 0x000fe4000bf25270 */
[----:B------:R-:W-:Y:S02]  /*1250*/  USEL UR5, URZ, 0x2, UP0 ;  /* 0x00000002ff057887 */ /* 0x000fe40008000000 */
[----:B------:R-:W-:Y:S02]  /*1260*/  UISETP.NE.AND UP0, UPT, UR59, 0x3, UPT ;  /* 0x000000033b00788c */ /* 0x000fe4000bf05270 */
[----:B------:R-:W-:Y:S02]  /*1270*/  USEL UR4, URZ, 0x4, UP1 ;  /* 0x00000004ff047887 */ /* 0x000fe40008800000 */
[----:B------:R-:W-:-:S02]  /*1280*/  UISETP.NE.AND UP1, UPT, UR59, 0x4, UPT ;  /* 0x000000043b00788c */ /* 0x000fc4000bf25270 */
[----:B------:R-:W-:Y:S02]  /*1290*/  USEL UR7, URZ, 0x8, UP0 ;  /* 0x00000008ff077887 */ /* 0x000fe40008000000 */
[----:B------:R-:W-:Y:S02]  /*12a0*/  UISETP.NE.AND UP0, UPT, UR59, 0x5, UPT ;  /* 0x000000053b00788c */ /* 0x000fe4000bf05270 */
[----:B------:R-:W-:Y:S02]  /*12b0*/  USEL UR6, URZ, 0x10, UP1 ;  /* 0x00000010ff067887 */ /* 0x000fe40008800000 */
[----:B------:R-:W-:Y:S02]  /*12c0*/  UISETP.NE.AND UP1, UPT, UR59, 0x6, UPT ;  /* 0x000000063b00788c */ /* 0x000fe4000bf25270 */
[----:B------:R-:W-:Y:S02]  /*12d0*/  USEL UR11, URZ, 0x20, UP0 ;  /* 0x00000020ff0b7887 */ /* 0x000fe40008000000 */
[----:B------:R-:W-:-:S02]  /*12e0*/  UISETP.NE.AND UP0, UPT, UR59, 0x7, UPT ;  /* 0x000000073b00788c */ /* 0x000fc4000bf05270 */
[----:B------:R-:W-:Y:S02]  /*12f0*/  USEL UR12, URZ, 0x40, UP1 ;  /* 0x00000040ff0c7887 */ /* 0x000fe40008800000 */
[----:B------:R-:W-:Y:S02]  /*1300*/  UISETP.NE.AND UP1, UPT, UR59, URZ, UPT ;  /* 0x000000ff3b00728c */ /* 0x000fe4000bf25270 */
[----:B------:R-:W-:Y:S02]  /*1310*/  USEL UR13, URZ, 0x80, UP0 ;  /* 0x00000080ff0d7887 */ /* 0x000fe40008000000 */
[----:B------:R-:W-:Y:S02]  /*1320*/  UISETP.NE.AND UP0, UPT, UR62, URZ, UPT ;  /* 0x000000ff3e00728c */ /* 0x000fe4000bf05270 */
[----:B------:R-:W-:Y:S02]  /*1330*/  UISETP.EQ.OR UP1, UPT, UR62, URZ, !UP1 ;  /* 0x000000ff3e00728c */ /* 0x000fe4000cf22670 */
[----:B------:R-:W-:-:S02]  /*1340*/  USEL UR9, UR5, 0x2, UP0 ;  /* 0x0000000205097887 */ /* 0x000fc40008000000 */
[----:B------:R-:W-:Y:S02]  /*1350*/  USEL UR4, UR4, 0x4, UP0 ;  /* 0x0000000404047887 */ /* 0x000fe40008000000 */
[----:B------:R-:W-:Y:S02]  /*1360*/  USEL UR5, URZ, 0x1, !UP1 ;  /* 0x00000001ff057887 */ /* 0x000fe4000c800000 */
[----:B------:R-:W-:Y:S02]  /*1370*/  USEL UR10, UR7, 0x8, UP0 ;  /* 0x00000008070a7887 */ /* 0x000fe40008000000 */
[----:B------:R-:W-:Y:S02]  /*1380*/  USEL UR8, UR6, 0x10, UP0 ;  /* 0x0000001006087887 */ /* 0x000fe40008000000 */
[----:B------:R-:W-:Y:S02]  /*1390*/  UIADD3 UR4, UPT, UPT, UR4, UR9, UR5 ;  /* 0x0000000904047290 */ /* 0x000fe4000fffe005 */
[----:B------:R-:W-:-:S02]  /*13a0*/  USEL UR7, UR11, 0x20, UP0 ;  /* 0x000000200b077887 */ /* 0x000fc40008000000 */
[----:B------:R-:W-:Y:S02]  /*13b0*/  USEL UR6, UR12, 0x40, UP0 ;  /* 0x000000400c067887 */ /* 0x000fe40008000000 */
[----:B------:R-:W-:Y:S02]  /*13c0*/  UIADD3 UR4, UPT, UPT, UR8, UR10, UR4 ;  /* 0x0000000a08047290 */ /* 0x000fe4000fffe004 */
[----:B------:R-:W-:Y:S02]  /*13d0*/  USEL UR5, UR13, 0x80, UP0 ;  /* 0x000000800d057887 */ /* 0x000fe40008000000 */
[----:B------:R-:W-:-:S04]  /*13e0*/  UIADD3 UR4, UPT, UPT, UR6, UR7, UR4 ;  /* 0x0000000706047290 */ /* 0x000fc8000fffe004 */
[----:B------:R-:W-:-:S06]  /*13f0*/  UIADD3 UR4, UPT, UPT, UR4, UR5, URZ ;  /* 0x0000000504047290 */ /* 0x000fcc000fffe0ff */
[----:B------:R-:W-:Y:S02]  /*1400*/  MOV R2, UR4 ;  /* 0x0000000400027c02 */ /* 0x000fe40008000f00 */
.L_x_18:
[----:B------:R-:W-:Y:S05]  /*1410*/  BRA.U !UP2, `(.L_x_19) ;  /* 0x000000010ad47547 */ /* 0x000fea000b800000 */
[----:B------:R-:W1:Y:S01]  /*1420*/  LDCU.128 UR12, c[0x0][0xb10] ;  /* 0x00016200ff0c77ac */ /* 0x000e620008000c00 */
[----:B------:R-:W2:Y:S01]  /*1430*/  LDCU UR6, c[0x0][0x370] ;  /* 0x00006e00ff0677ac */ /* 0x000ea20008000800 */
[----:B------:R-:W3:Y:S01]  /*1440*/  LDCU UR5, c[0x0][0x374] ;  /* 0x00006e80ff0577ac */ /* 0x000ee20008000800 */
[----:B------:R-:W4:Y:S01]  /*1450*/  LDCU UR26, c[0x0][0xb0c] ;  /* 0x00016180ff1a77ac */ /* 0x000f220008000800 */
[----:B------:R-:W4:Y:S01]  /*1460*/  LDCU UR4, c[0x0][0xb20] ;  /* 0x00016400ff0477ac */ /* 0x000f220008000800 */
[----:B------:R-:W4:Y:S01]  /*1470*/  LDCU.64 UR8, c[0x0][0xb28] ;  /* 0x00016500ff0877ac */ /* 0x000f220008000a00 */
[----:B-1----:R-:W-:Y:S02]  /*1480*/  UISETP.NE.AND UP0, UPT, UR14, 0x1, UPT ;  /* 0x000000010e00788c */ /* 0x002fe4000bf05270 */
[----:B---3--:R-:W-:Y:S02]  /*1490*/  UIMAD.WIDE.U32 UR10, UR5, UR15, URZ ;  /* 0x0000000f050a72a5 */ /* 0x008fe4000f8e00ff */
[----:B--2---:R-:W-:-:S02]  /*14a0*/  UIMAD.WIDE.U32 UR22, UR6, UR12, URZ ;  /* 0x0000000c061672a5 */ /* 0x004fc4000f8e00ff */
[----:B----4-:R-:W-:Y:S02]  /*14b0*/  UISETP.NE.AND UP1, UPT, UR26, 0x1, UPT ;  /* 0x000000011a00788c */ /* 0x010fe4000bf25270 */
[----:B------:R-:W-:Y:S01]  /*14c0*/  UISETP.NE.AND UP2, UPT, UR21, 0x1, UPT ;  /* 0x000000011500788c */ /* 0x000fe2000bf45270 */
[----:B------:R-:W-:Y:S02]  /*14d0*/  UMOV UR10, UR11 ;  /* 0x0000000b000a7c82 */ /* 0x000fe40008000000 */
[----:B------:R-:W-:Y:S01]  /*14e0*/  UMOV UR22, UR23 ;  /* 0x0000001700167c82 */ /* 0x000fe20008000000 */
[----:B------:R-:W-:Y:S02]  /*14f0*/  @UP0 USHF.R.U32.HI UR5, URZ, UR4, UR10 ;  /* 0x00000004ff050299 */ /* 0x000fe4000801160a */
[----:B------:R-:W-:Y:S02]  /*1500*/  UIMAD.WIDE.U32 UR24, UR20, UR15, URZ ;  /* 0x0000000f141872a5 */ /* 0x000fe4000f8e00ff */
[----:B------:R-:W-:-:S02]  /*1510*/  UIMAD.WIDE.U32 UR10, UR5, UR8, URZ ;  /* 0x00000008050a72a5 */ /* 0x000fc4000f8e00ff */
[----:B------:R-:W-:Y:S02]  /*1520*/  @UP1 USHF.R.U32.HI UR6, URZ, UR13, UR22 ;  /* 0x0000000dff061299 */ /* 0x000fe40008011616 */
[----:B------:R-:W-:Y:S02]  /*1530*/  UIMAD.WIDE.U32 UR18, UR16, UR12, URZ ;  /* 0x0000000c101272a5 */ /* 0x000fe4000f8e00ff */
[----:B------:R-:W-:Y:S01]  /*1540*/  UIMAD.WIDE.U32 UR22, UR6, UR8, URZ ;  /* 0x00000008061672a5 */ /* 0x000fe2000f8e00ff */
[----:B------:R-:W-:Y:S01]  /*1550*/  UMOV UR24, UR25 ;  /* 0x0000001900187c82 */ /* 0x000fe20008000000 */
[----:B------:R-:W-:Y:S01]  /*1560*/  UMOV UR10, UR11 ;  /* 0x0000000b000a7c82 */ /* 0x000fe20008000000 */
[----:B------:R-:W-:Y:S02]  /*1570*/  USHF.R.U32.HI UR24, URZ, UR4, UR24 ;  /* 0x00000004ff187299 */ /* 0x000fe40008011618 */
[----:B------:R-:W-:Y:S02]  /*1580*/  @UP2 USHF.R.U32.HI UR5, URZ, UR9, UR10 ;  /* 0x00000009ff052299 */ /* 0x000fe4000801160a */
[----:B------:R-:W-:Y:S01]  /*1590*/  UMOV UR7, UR23 ;  /* 0x0000001700077c82 */ /* 0x000fe20008000000 */
[----:B------:R-:W-:Y:S01]  /*15a0*/  UMOV UR18, UR19 ;  /* 0x0000001300127c82 */ /* 0x000fe20008000000 */
[----:B------:R-:W-:-:S02]  /*15b0*/  @UP2 USHF.R.U32.HI UR6, URZ, UR9, UR7 ;  /* 0x00000009ff062299 */ /* 0x000fc40008011607 */
[----:B------:R-:W-:Y:S02]  /*15c0*/  USHF.R.U32.HI UR13, URZ, UR13, UR18 ;  /* 0x0000000dff0d7299 */ /* 0x000fe40008011612 */
[----:B------:R-:W-:Y:S02]  /*15d0*/  USEL UR4, UR20, UR24, !UP0 ;  /* 0x0000001814047287 */ /* 0x000fe4000c000000 */
[----:B------:R-:W-:Y:S02]  /*15e0*/  UIMAD UR7, UR5, UR21, URZ ;  /* 0x00000015050772a4 */ /* 0x000fe4000f8e02ff */
[----:B------:R-:W-:Y:S02]  /*15f0*/  USEL UR5, UR16, UR13, !UP1 ;  /* 0x0000000d10057287 */ /* 0x000fe4000c800000 */
[----:B------:R-:W-:Y:S02]  /*1600*/  UIMAD UR12, UR6, UR21, URZ ;  /* 0x00000015060c72a4 */ /* 0x000fe4000f8e02ff */
[----:B------:R-:W-:-:S02]  /*1610*/  UISETP.GE.AND UP0, UPT, UR4, UR7, UPT ;  /* 0x000000070400728c */ /* 0x000fc4000bf06270 */
[----:B------:R-:W-:Y:S02]  /*1620*/  UIMAD.WIDE.U32 UR10, UR4, UR8, URZ ;  /* 0x00000008040a72a5 */ /* 0x000fe4000f8e00ff */
[----:B------:R-:W-:Y:S02]  /*1630*/  UISETP.GE.OR UP0, UPT, UR5, UR12, UP0 ;  /* 0x0000000c0500728c */ /* 0x000fe40008706670 */
[----:B------:R-:W-:Y:S02]  /*1640*/  UIMAD.WIDE.U32 UR12, UR5, UR8, URZ ;  /* 0x00000008050c72a5 */ /* 0x000fe4000f8e00ff */
[----:B------:R-:W-:Y:S01]  /*1650*/  UIADD3 UR10, UPT, UPT, -UR4, URZ, URZ ;  /* 0x000000ff040a7290 */ /* 0x000fe2000fffe1ff */
[----:B------:R-:W-:Y:S01]  /*1660*/  UMOV UR8, UR11 ;  /* 0x0000000b00087c82 */ /* 0x000fe20008000000 */
[----:B------:R-:W-:Y:S02]  /*1670*/  UIADD3 UR11, UPT, UPT, -UR5, URZ, URZ ;  /* 0x000000ff050b7290 */ /* 0x000fe4000fffe1ff */
[----:B------:R-:W-:-:S03]  /*1680*/  USHF.R.U32.HI UR8, URZ, UR9, UR8 ;  /* 0x00000009ff087299 */ /* 0x000fc60008011608 */
[----:B------:R-:W-:Y:S01]  /*1690*/  @!UP0 UMOV UR7, UR13 ;  /* 0x0000000d00078c82 */ /* 0x000fe20008000000 */
[----:B------:R-:W-:Y:S02]  /*16a0*/  UIMAD UR20, UR14, UR10, UR20 ;  /* 0x0000000a0e1472a4 */ /* 0x000fe4000f8e0214 */
[----:B------:R-:W-:Y:S02]  /*16b0*/  USEL UR8, UR4, UR8, !UP2 ;  /* 0x0000000804087287 */ /* 0x000fe4000d000000 */
[----:B------:R-:W-:Y:S02]  /*16c0*/  @!UP0 USHF.R.U32.HI UR7, URZ, UR9, UR7 ;  /* 0x00000009ff078299 */ /* 0x000fe40008011607 */
[----:B------:R-:W-:Y:S02]  /*16d0*/  UIADD3 UR9, UPT, UPT, -UR8, URZ, URZ ;  /* 0x000000ff08097290 */ /* 0x000fe4000fffe1ff */
[----:B------:R-:W-:Y:S02]  /*16e0*/  @!UP0 USEL UR7, UR5, UR7, !UP2 ;  /* 0x0000000705078287 */ /* 0x000fe4000d000000 */
[----:B------:R-:W-:-:S02]  /*16f0*/  UIMAD UR9, UR21, UR9, UR4 ;  /* 0x00000009150972a4 */ /* 0x000fc4000f8e0204 */
[----:B------:R-:W-:Y:S02]  /*1700*/  @!UP0 UIADD3 UR8, UPT, UPT, UR8, -UR7, URZ ;  /* 0x8000000708088290 */ /* 0x000fe4000fffe0ff */
[----:B------:R-:W-:Y:S02]  /*1710*/  @!UP0 UIMAD UR6, UR9, UR6, UR7 ;  /* 0x00000006090682a4 */ /* 0x000fe4000f8e0207 */
[----:B------:R-:W-:Y:S02]  /*1720*/  @!UP0 UIMAD UR4, UR8, UR21, UR5 ;  /* 0x00000015080482a4 */ /* 0x000fe4000f8e0205 */
[----:B------:R-:W-:Y:S02]  /*1730*/  UIMAD UR16, UR26, UR11, UR16 ;  /* 0x0000000b1a1072a4 */ /* 0x000fe4000f8e0210 */
[----:B------:R-:W-:Y:S01]  /*1740*/  UIMAD UR20, UR4, UR14, UR20 ;  /* 0x0000000e041472a4 */ /* 0x000fe2000f8e0214 */
[----:B------:R-:W-:Y:S02]  /*1750*/  @!UP0 UMOV UR5, UR6 ;  /* 0x0000000600058c82 */ /* 0x000fe40008000000 */
[----:B------:R-:W-:-:S12]  /*1760*/  UIMAD UR16, UR5, UR26, UR16 ;  /* 0x0000001a051072a4 */ /* 0x000fd8000f8e0210 */
.L_x_19:
[----:B------:R-:W-:Y:S02]  /*1770*/  UISETP.NE.AND UP1, UPT, UR27, 0x1, UPT ;  /* 0x000000011b00788c */ /* 0x000fe4000bf25270 */
[----:B------:R-:W-:Y:S02]  /*1780*/  UISETP.NE.AND UP0, UPT, UR17, 0x2, UPT ;  /* 0x000000021100788c */ /* 0x000fe4000bf05270 */
[----:B------:R-:W-:-:S05]  /*1790*/  ULOP3.LUT UR28, UR28, 0xe00, URZ, 0xc0, !UPT ;  /* 0x00000e001c1c7892 */ /* 0x000fca000f8ec0ff */
[----:B------:R-:W-:Y:S07]  /*17a0*/  BRA.U UP1, `(.L_x_20) ;  /* 0x0000000101447547 */ /* 0x000fee000b800000 */
[----:B------:R-:W1:Y:S01]  /*17b0*/  LDCU.128 UR8, c[0x0][0xb10] ;  /* 0x00016200ff0877ac */ /* 0x000e620008000c00 */
[----:B------:R-:W2:Y:S01]  /*17c0*/  LDCU UR12, c[0x0][0xb0c] ;  /* 0x00016180ff0c77ac */ /* 0x000ea20008000800 */
[----:B------:R-:W3:Y:S01]  /*17d0*/  LDCU UR13, c[0x0][0xb20] ;  /* 0x00016400ff0d77ac */ /* 0x000ee20008000800 */
[----:B-1----:R-:W-:Y:S02]  /*17e0*/  UIMAD.WIDE.U32 UR6, UR16, UR8, URZ ;  /* 0x00000008100672a5 */ /* 0x002fe4000f8e00ff */
[----:B------:R-:W-:Y:S02]  /*17f0*/  UIMAD.WIDE.U32 UR4, UR20, UR11, URZ ;  /* 0x0000000b140472a5 */ /* 0x000fe4000f8e00ff */
[----:B--2---:R-:W-:Y:S02]  /*1800*/  UISETP.NE.AND UP2, UPT, UR12, 0x1, UPT ;  /* 0x000000010c00788c */ /* 0x004fe4000bf45270 */
[----:B------:R-:W-:Y:S01]  /*1810*/  UISETP.NE.AND UP1, UPT, UR10, 0x1, UPT ;  /* 0x000000010a00788c */ /* 0x000fe2000bf25270 */
[----:B------:R-:W-:-:S02]  /*1820*/  UMOV UR6, UR7 ;  /* 0x0000000700067c82 */ /* 0x000fc40008000000 */
[----:B------:R-:W-:Y:S01]  /*1830*/  UMOV UR4, UR5 ;  /* 0x0000000500047c82 */ /* 0x000fe20008000000 */
[----:B------:R-:W-:Y:S02]  /*1840*/  USHF.R.U32.HI UR6, URZ, UR9, UR6 ;  /* 0x00000009ff067299 */ /* 0x000fe40008011606 */
[----:B---3--:R-:W-:Y:S02]  /*1850*/  USHF.R.U32.HI UR4, URZ, UR13, UR4 ;  /* 0x0000000dff047299 */ /* 0x008fe40008011604 */
[----:B------:R-:W-:Y:S02]  /*1860*/  USEL UR5, UR16, UR6, !UP2 ;  /* 0x0000000610057287 */ /* 0x000fe4000d000000 */
[----:B------:R-:W-:-:S04]  /*1870*/  USEL UR4, UR20, UR4, !UP1 ;  /* 0x0000000414047287 */ /* 0x000fc8000c800000 */
[----:B------:R-:W-:Y:S02]  /*1880*/  UIADD3 UR6, UPT, UPT, UR5, -UR4, URZ ;  /* 0x8000000405067290 */ /* 0x000fe4000fffe0ff */
[----:B------:R-:W-:Y:S02]  /*1890*/  UIADD3 UR4, UPT, UPT, -UR5, UR4, URZ ;  /* 0x0000000405047290 */ /* 0x000fe4000fffe1ff */
[----:B------:R-:W-:Y:S02]  /*18a0*/  UIMAD UR20, UR6, UR10, UR20 ;  /* 0x0000000a061472a4 */ /* 0x000fe4000f8e0214 */
[----:B------:R-:W-:-:S12]  /*18b0*/  UIMAD UR16, UR4, UR12, UR16 ;  /* 0x0000000c041072a4 */ /* 0x000fd8000f8e0210 */
.L_x_20:
[----:B------:R-:W-:Y:S05]  /*18c0*/  BRA.U !UP5, `(.L_x_21) ;  /* 0x000000010d0c7547 */ /* 0x000fea000b800000 */
[----:B------:R-:W-:Y:S01]  /*18d0*/  UCGABAR_WAIT ;  /* 0x0000000000007dc7 */ /* 0x000fe20008000000 */
[----:B------:R-:W-:Y:S01]  /*18e0*/  CCTL.IVALL ;  /* 0x00000000ff00798f */ /* 0x000fe20002000000 */
[----:B------:R-:W-:Y:S05]  /*18f0*/  BRA `(.L_x_22) ;  /* 0x0000000000047947 */ /* 0x000fea0003800000 */
.L_x_21:
[----:B------:R-:W-:Y:S06]  /*1900*/  BAR.SYNC.DEFER_BLOCKING 0x0 ;  /* 0x0000000000007b1d */ /* 0x000fec0000010000 */
.L_x_22:
[----:B------:R-:W-:Y:S05]  /*1910*/  BRA.U UP0, `(.L_x_23) ;  /* 0x0000001900887547 */ /* 0x000fea000b800000 */
[----:B------:R-:W1:Y:S01]  /*1920*/  LDCU UR6, c[0x0][0x38c] ;  /* 0x00007180ff0677ac */ /* 0x000e620008000800 */
[----:B------:R-:W2:Y:S01]  /*1930*/  S2UR UR8, SR_CgaCtaId ;  /* 0x00000000000879c3 */ /* 0x000ea20000008800 */
[----:B------:R-:W-:Y:S01]  /*1940*/  PLOP3.LUT P1, PT, PT, PT, UP3, 0x80, 0x8 ;  /* 0x000000000008781c */ /* 0x000fe20003f2f038 */
[----:B------:R-:W-:Y:S01]  /*1950*/  IMAD.MOV.U32 R12, RZ, RZ, 0x1 ;  /* 0x00000001ff0c7424 */ /* 0x000fe200078e00ff */
[----:B------:R-:W-:Y:S01]  /*1960*/  UMOV UR7, 0x400 ;  /* 0x0000040000077882 */ /* 0x000fe20000000000 */
[----:B------:R-:W-:Y:S01]  /*1970*/  UISETP.NE.AND UP1, UPT, UR17, URZ, UPT ;  /* 0x000000ff1100728c */ /* 0x000fe2000bf25270 */
[----:B------:R-:W-:Y:S02]  /*1980*/  ISETP.EQ.OR P2, PT, R0, RZ, P3 ;  /* 0x000000ff0000720c */ /* 0x000fe40001f42670 */
[----:B------:R-:W-:Y:S02]  /*1990*/  CS2R R10, SRZ ;  /* 0x00000000000a7805 */ /* 0x000fe4000001ff00 */
[----:B------:R-:W-:Y:S01]  /*19a0*/  PLOP3.LUT P1, PT, P1, PT, PT, 0x8, 0x80 ;  /* 0x000000000080781c */ /* 0x000fe20000f2e170 */
[----:B------:R-:W-:Y:S01]  /*19b0*/  IMAD.MOV.U32 R9, RZ, RZ, RZ ;  /* 0x000000ffff097224 */ /* 0x000fe200078e00ff */
[----:B------:R-:W3:Y:S01]  /*19c0*/  LDCU UR40, c[0x0][0x370] ;  /* 0x00006e00ff2877ac */ /* 0x000ee20008000800 */
[----:B------:R-:W-:Y:S01]  /*19d0*/  IMAD.MOV.U32 R8, RZ, RZ, 0x1 ;  /* 0x00000001ff087424 */ /* 0x000fe200078e00ff */
[----:B------:R-:W4:Y:S01]  /*19e0*/  LDCU.64 UR26, c[0x0][0x348] ;  /* 0x00006900ff1a77ac */ /* 0x000f220008000a00 */
[----:B-1----:R-:W-:-:S02]  /*19f0*/  UIADD3 UR5, UPT, UPT, UR6, 0x3f, URZ ;  /* 0x0000003f06057890 */ /* 0x002fc4000fffe0ff */
[----:B------:R-:W-:Y:S02]  /*1a00*/  USHF.R.U32.HI UR45, URZ, 0x6, UR28 ;  /* 0x00000006ff2d7899 */ /* 0x000fe4000801161c */
[----:B------:R-:W-:Y:S02]  /*1a10*/  USHF.R.S32.HI UR4, URZ, 0x1f, UR5 ;  /* 0x0000001fff047899 */ /* 0x000fe40008011405 */
[----:B------:R-:W-:Y:S02]  /*1a20*/  UIADD3 UR46, UPT, UPT, UR6, 0x7e, URZ ;  /* 0x0000007e062e7890 */ /* 0x000fe4000fffe0ff */
[----:B------:R-:W-:Y:S02]  /*1a30*/  ULEA.HI UR4, UR4, UR5, URZ, 0x6 ;  /* 0x0000000504047291 */ /* 0x000fe4000f8f30ff */
[----:B--2---:R-:W-:Y:S02]  /*1a40*/  ULEA UR7, UR8, UR7, 0x18 ;  /* 0x0000000708077291 */ /* 0x004fe4000f8ec0ff */
[----:B------:R-:W-:-:S02]  /*1a50*/  USHF.R.S32.HI UR43, URZ, 0x6, UR4 ;  /* 0x00000006ff2b7899 */ /* 0x000fc40008011404 */
[----:B------:R-:W-:Y:S02]  /*1a60*/  UIADD3 UR4, UPT, UPT, UR6, -0x1, URZ ;  /* 0xffffffff06047890 */ /* 0x000fe4000fffe0ff */
[----:B------:R-:W-:Y:S02]  /*1a70*/  UISETP.LT.U32.AND UP0, UPT, UR43, 0x11, UPT ;  /* 0x000000112b00788c */ /* 0x000fe4000bf01070 */
[----:B------:R-:W-:Y:S02]  /*1a80*/  UISETP.GE.U32.AND UP2, UPT, UR4, -0x7f, UPT ;  /* 0xffffff810400788c */ /* 0x000fe4000bf46070 */
[----:B------:R-:W-:Y:S01]  /*1a90*/  USEL UR41, UR43, 0x11, UP0 ;  /* 0x000000112b297887 */ /* 0x000fe20008000000 */
[----:B------:R-:W1:Y:S03]  /*1aa0*/  LDCU UR39, c[0x0][0x374] ;  /* 0x00006e80ff2777ac */ /* 0x000e660008000800 */
[----:B------:R-:W-:-:S02]  /*1ab0*/  UIADD3 UR21, UPT, UPT, UR41, -0x1, URZ ;  /* 0xffffffff29157890 */ /* 0x000fc4000fffe0ff */
[----:B------:R-:W-:-:S03]  /*1ac0*/  USEL UR24, UR38, 0x2, UP1 ;  /* 0x0000000226187887 */ /* 0x000fc60008800000 */
[----:B------:R-:W-:Y:S02]  /*1ad0*/  @UP2 UIADD3 UR21, UPT, UPT, UR41, URZ, URZ ;  /* 0x000000ff29152290 */ /* 0x000fe4000fffe0ff */
[----:B------:R-:W-:Y:S02]  /*1ae0*/  UIADD3 UR29, UPT, UPT, UR7, 0x4400, UR28 ;  /* 0x00004400071d7890 */ /* 0x000fe4000fffe01c */
[----:B------:R-:W-:Y:S02]  /*1af0*/  UIADD3 UR44, UPT, UPT, UR43, -UR41, URZ ;  /* 0x800000292b2c7290 */ /* 0x000fe4000fffe0ff */
[----:B------:R-:W-:Y:S01]  /*1b00*/  UIADD3 UR21, UPT, UPT, UR21, 0x1, URZ ;  /* 0x0000000115157890 */ /* 0x000fe2000fffe0ff */
[----:B---34-:R-:W-:-:S11]  /*1b10*/  UMOV UR5, URZ ;  /* 0x000000ff00057c82 */ /* 0x018fd60008000000 */
.L_x_43:
[----:B------:R-:W2:Y:S02]  /*1b20*/  S2UR UR4, SR_CgaCtaId ;  /* 0x00000000000479c3 */ /* 0x000ea40000008800 */
[----:B--2---:R-:W-:-:S09]  /*1b30*/  UISETP.NE.AND UP0, UPT, UR4, URZ, UPT ;  /* 0x000000ff0400728c */ /* 0x004fd2000bf05270 */
[----:B-1----:R-:W-:Y:S05]  /*1b40*/  BRA.U UP0, `(.L_x_24) ;  /* 0x0000000100287547 */ /* 0x002fea000b800000 */
[----:B------:R-:W-:Y:S02]  /*1b50*/  LEA R0, R9, UR7, 0x3 ;  /* 0x0000000709007c11 */ /* 0x000fe4000f8e18ff */
[----:B------:R-:W-:-:S04]  /*1b60*/  SHF.L.U32 R3, R8, 0x1f, RZ ;  /* 0x0000001f08037819 */ /* 0x000fc800000006ff */
[----:B------:R-:W2:Y:S02]  /*1b70*/  SYNCS.PHASECHK.TRANS64.TRYWAIT P0, [R0+URZ+0x1b0], R3 ;  /* 0x0001b003000075a7 */ /* 0x000ea400080011ff */
[----:B--2---:R-:W-:Y:S05]  /*1b80*/  @!P0 BRA `(.L_x_25) ;  /* 0x00000064008c8947 */ /* 0x004fea0003800000 */
.L_x_126:
[----:B------:R3:W-:Y:S01]  /*1b90*/  SYNCS.ARRIVE.TRANS64.A1T0 RZ, [R0+URZ+0x1a0], RZ ;  /* 0x0001a0ff00ff79a7 */ /* 0x0007e200081000ff */
[----:B------:R-:W-:-:S05]  /*1ba0*/  VIADD R9, R9, 0x1 ;  /* 0x0000000109097836 */ /* 0x000fca0000000000 */
[----:B------:R-:W-:-:S04]  /*1bb0*/  ISETP.NE.AND P0, PT, R9, 0x2, PT ;  /* 0x000000020900780c */ /* 0x000fc80003f05270 */
[----:B--2---:R-:W-:Y:S02]  /*1bc0*/  SEL R3, RZ, 0x1, P0 ;  /* 0x00000001ff037807 */ /* 0x004fe40000000000 */
[----:B------:R-:W-:Y:S02]  /*1bd0*/  SEL R9, R9, RZ, P0 ;  /* 0x000000ff09097207 */ /* 0x000fe40000000000 */
[----:B------:R-:W-:-:S07]  /*1be0*/  LOP3.LUT R8, R8, R3, RZ, 0x3c, !PT ;  /* 0x0000000308087212 */ /* 0x000fce00078e3cff */
.L_x_24:
[----:B------:R-:W-:Y:S01]  /*1bf0*/  ULEA UR4, UR5, UR7, 0x3 ;  /* 0x0000000705047291 */ /* 0x000fe2000f8e18ff */
[----:B---3--:R-:W-:Y:S01]  /*1c00*/  SHF.L.U32 R0, R12, 0x1f, RZ ;  /* 0x0000001f0c007819 */ /* 0x008fe200000006ff */
[----:B------:R-:W-:Y:S02]  /*1c10*/  UISETP.GE.U32.AND UP0, UPT, UR46, 0x7f, UPT ;  /* 0x0000007f2e00788c */ /* 0x000fe4000bf06070 */
[----:B------:R-:W-:Y:S02]  /*1c20*/  USHF.L.U32 UR11, UR20, 0x7, URZ ;  /* 0x00000007140b7899 */ /* 0x000fe400080006ff */
[----:B------:R-:W-:Y:S01]  /*1c30*/  ULEA UR35, UR16, UR45, 0x6 ;  /* 0x0000002d10237291 */ /* 0x000fe2000f8e30ff */
[----:B------:R-:W-:Y:S02]  /*1c40*/  UMOV UR13, URZ ;  /* 0x000000ff000d7c82 */ /* 0x000fe40008000000 */
[----:B------:R2:W3:Y:S02]  /*1c50*/  SYNCS.PHASECHK.TRANS64.TRYWAIT P0, [UR4+0x88], R0 ;  /* 0x00008800ff0075a7 */ /* 0x0004e40008001104 */
[----:B------:R-:W-:Y:S07]  /*1c60*/  BRA.U !UP0, `(.L_x_26) ;  /* 0x0000000108bc7547 */ /* 0x000fee000b800000 */
[----:B------:R-:W-:Y:S01]  /*1c70*/  UMOV UR6, URZ ;  /* 0x000000ff00067c82 */ /* 0x000fe20008000000 */
[----:B------:R-:W-:-:S05]  /*1c80*/  UMOV UR4, UR5 ;  /* 0x0000000500047c82 */ /* 0x000fca0008000000 */
.L_x_32:
[----:B------:R-:W-:Y:S01]  /*1c90*/  ULEA UR33, UR4, UR7, 0x3 ;  /* 0x0000000704217291 */ /* 0x000fe2000f8e18ff */
[----:B---3--:R-:W-:Y:S01]  /*1ca0*/  @!P3 MOV R2, 0x3000 ;  /* 0x000030000002b802 */ /* 0x008fe20000000f00 */
[----:B-1-3--:R-:W-:Y:S10]  /*1cb0*/  @P0 BRA `(.L_x_27) ;  /* 0x00000000000c0947 */ /* 0x00aff40003800000 */
[----:B------:R-:W-:-:S04]  /*1cc0*/  SHF.L.U32 R3, R12, 0x1f, RZ ;  /* 0x0000001f0c037819 */ /* 0x000fc800000006ff */
[----:B------:R-:W3:Y:S02]  /*1cd0*/  SYNCS.PHASECHK.TRANS64.TRYWAIT P0, [UR33+0x88], R3 ;  /* 0x00008803ff0075a7 */ /* 0x000ee40008001121 */
[----:B---3--:R-:W-:Y:S05]  /*1ce0*/  @!P0 BRA `(.L_x_28) ;  /* 0x0000006400488947 */ /* 0x008fea0003800000 */
.L_x_27:
[----:B------:R3:W-:Y:S01]  /*1cf0*/  @!P3 SYNCS.ARRIVE.TRANS64 RZ, [UR33], R2 ;  /* 0x00000002ffffb9a7 */ /* 0x0007e20008000021 */
[----:B------:R-:W-:-:S04]  /*1d00*/  ULOP3.LUT UR5, UR24, 0x2, URZ, 0xfc, !UPT ;  /* 0x0000000218057892 */ /* 0x000fc8000f8efcff */
[----:B------:R-:W-:-:S09]  /*1d10*/  UISETP.NE.AND UP0, UPT, UR5, 0x2, UPT ;  /* 0x000000020500788c */ /* 0x000fd2000bf05270 */
[----:B------:R-:W-:Y:S05]  /*1d20*/  BRA.U UP0, `(.L_x_29) ;  /* 0x0000000100047547 */ /* 0x000fea000b800000 */
[----:B-1----:R-:W-:Y:S05]  /*1d30*/  BPT.TRAP 0x1 ;  /* 0x000000040000795c */ /* 0x002fea0000300000 */
.L_x_29:
[----:B------:R-:W-:Y:S04]  /*1d40*/  BSSY.RECONVERGENT B0, `(.L_x_30) ;  /* 0x0000003000007945 */ /* 0x000fe80003800200 */
[----:B------:R-:W-:Y:S05]  /*1d50*/  @P2 BRA `(.L_x_31) ;  /* 0x0000000000042947 */ /* 0x000fea0003800000 */
[----:B-1----:R-:W-:Y:S05]  /*1d60*/  BPT.TRAP 0x1 ;  /* 0x000000040000795c */ /* 0x002fea0000300000 */
.L_x_31:
[----:B-1----:R-:W-:Y:S05]  /*1d70*/  BSYNC.RECONVERGENT B0 ;  /* 0x0000000000007941 */ /* 0x002fea0003800200 */
.L_x_30:
[----:B------:R-:W-:Y:S02]  /*1d80*/  UIADD3 UR5, UPT, UPT, UR4, 0x1, URZ ;  /* 0x0000000104057890 */ /* 0x000fe4000fffe0ff */
[----:B------:R-:W-:Y:S02]  /*1d90*/  ULEA UR32, UR4, UR28, 0xc ;  /* 0x0000001c04207291 */ /* 0x000fe4000f8e60ff */
[----:B------:R-:W-:Y:S02]  /*1da0*/  UISETP.NE.AND UP0, UPT, UR5, 0x11, UPT ;  /* 0x000000110500788c */ /* 0x000fe4000bf05270 */
[----:B------:R-:W-:Y:S02]  /*1db0*/  UIADD3 UR16, UP1, UPT, UR26, 0x80, URZ ;  /* 0x000000801a107890 */ /* 0x000fe4000ff3e0ff */
[----:B------:R-:W-:Y:S02]  /*1dc0*/  USEL UR9, URZ, 0x1, UP0 ;  /* 0x00000001ff097887 */ /* 0x000fe40008000000 */
[----:B------:R-:W-:-:S02]  /*1dd0*/  USEL UR5, UR5, URZ, UP0 ;  /* 0x000000ff05057287 */ /* 0x000fc40008000000 */
[----:B------:R-:W-:Y:S02]  /*1de0*/  UIADD3 UR14, UP0, UPT, UR26, 0x180, URZ ;  /* 0x000001801a0e7890 */ /* 0x000fe4000ff1e0ff */
[----:B------:R-:W-:Y:S01]  /*1df0*/  ULEA UR8, UR5, UR7, 0x3 ;  /* 0x0000000705087291 */ /* 0x000fe2000f8e18ff */
[----:B------:R-:W-:Y:S01]  /*1e00*/  LOP3.LUT R12, R12, UR9, RZ, 0x3c, !PT ;  /* 0x000000090c0c7c12 */ /* 0x000fe2000f8e3cff */
[----:B------:R-:W-:Y:S02]  /*1e10*/  USHF.L.U32 UR34, UR6, 0x6, URZ ;  /* 0x0000000606227899 */ /* 0x000fe400080006ff */
[----:B------:R-:W-:Y:S01]  /*1e20*/  UIADD3.X UR17, UPT, UPT, URZ, UR27, URZ, UP1, !UPT ;  /* 0x0000001bff117290 */ /* 0x000fe20008ffe4ff */
[----:B--2---:R-:W-:Y:S01]  /*1e30*/  SHF.L.U32 R0, R12, 0x1f, RZ ;  /* 0x0000001f0c007819 */ /* 0x004fe200000006ff */
[----:B------:R-:W-:Y:S02]  /*1e40*/  UIADD3 UR32, UPT, UPT, UR7, 0x4400, UR32 ;  /* 0x0000440007207890 */ /* 0x000fe4000fffe020 */
[----:B------:R-:W-:Y:S01]  /*1e50*/  UIADD3.X UR15, UPT, UPT, URZ, UR27, URZ, UP0, !UPT ;  /* 0x0000001bff0f7290 */ /* 0x000fe200087fe4ff */
[----:B------:R4:W1:Y:S01]  /*1e60*/  SYNCS.PHASECHK.TRANS64.TRYWAIT P0, [UR8+0x88], R0 ;  /* 0x00008800ff0075a7 */ /* 0x0008620008001108 */
[----:B------:R-:W-:Y:S01]  /*1e70*/  ULEA UR8, UR4, UR7, 0xd ;  /* 0x0000000704087291 */ /* 0x000fe2000f8e68ff */
[----:B------:R-:W-:Y:S01]  /*1e80*/  UMOV UR13, 0xff0000 ;  /* 0x00ff0000000d7882 */ /* 0x000fe20000000000 */
[----:B------:R-:W-:-:S02]  /*1e90*/  UMOV UR18, 0x0 ;  /* 0x0000000000127882 */ /* 0x000fc40000000000 */
[----:B------:R-:W-:Y:S01]  /*1ea0*/  UIADD3 UR8, UPT, UPT, UR8, 0x15400, URZ ;  /* 0x0001540008087890 */ /* 0x000fe2000fffe0ff */
[----:B------:R-:W-:Y:S01]  /*1eb0*/  UMOV UR19, 0x10000000 ;  /* 0x1000000000137882 */ /* 0x000fe20000000000 */
[----:B------:R-:W-:Y:S01]  /*1ec0*/  UMOV UR12, UR36 ;  /* 0x00000024000c7c82 */ /* 0x000fe20008000000 */
[----:B------:R-:W-:Y:S01]  /*1ed0*/  UMOV UR9, UR33 ;  /* 0x0000002100097c82 */ /* 0x000fe20008000000 */
[----:B------:R-:W-:Y:S01]  /*1ee0*/  UMOV UR10, UR34 ;  /* 0x00000022000a7c82 */ /* 0x000fe20008000000 */
[----:B------:R2:W-:Y:S01]  /*1ef0*/  UTMALDG.3D.MULTICAST [UR32], [UR16], UR13, desc[UR18] ;  /* 0x00001220100073b4 */ /* 0x0005e2000801180d */
[----:B------:R-:W-:Y:S01]  /*1f00*/  UIADD3 UR6, UPT, UPT, UR6, 0x1, URZ ;  /* 0x0000000106067890 */ /* 0x000fe2000fffe0ff */
[----:B------:R-:W-:-:S03]  /*1f10*/  UMOV UR4, UR5 ;  /* 0x0000000500047c82 */ /* 0x000fc60008000000 */
[----:B------:R-:W-:Y:S01]  /*1f20*/  UISETP.NE.AND UP0, UPT, UR6, UR21, UPT ;  /* 0x000000150600728c */ /* 0x000fe2000bf05270 */
[----:B------:R4:W-:Y:S01]  /*1f30*/  UTMALDG.3D [UR8], [UR14], desc[UR18] ;  /* 0x000012080e0075b4 */ /* 0x0009e20008011000 */
[----:B--2---:R-:W-:-:S07]  /*1f40*/  UMOV UR13, UR21 ;  /* 0x00000015000d7c82 */ /* 0x004fce0008000000 */
[----:B----4-:R-:W-:Y:S05]  /*1f50*/  BRA.U UP0, `(.L_x_32) ;  /* 0xfffffffd004c7547 */ /* 0x010fea000b83ffff */
.L_x_26:
[----:B------:R-:W-:Y:S01]  /*1f60*/  ULEA UR4, UR5, UR7, 0x3 ;  /* 0x0000000705047291 */ /* 0x000fe2000f8e18ff */
[----:B--2---:R-:W-:Y:S01]  /*1f70*/  SHF.L.U32 R0, R12, 0x1f, RZ ;  /* 0x0000001f0c007819 */ /* 0x004fe200000006ff */
[----:B------:R-:W-:Y:S01]  /*1f80*/  @!P1 SYNCS.ARRIVE.TRANS64.A1T0 RZ, [UR7+0x138], RZ ;  /* 0x000138ffffff99a7 */ /* 0x000fe20008100007 */
[----:B------:R-:W-:-:S06]  /*1f90*/  UISETP.GT.AND UP0, UPT, UR43, UR41, UPT ;  /* 0x000000292b00728c */ /* 0x000fcc000bf04270 */
[----:B-1-3--:R1:W2:Y:S03]  /*1fa0*/  SYNCS.PHASECHK.TRANS64.TRYWAIT P0, [UR4+0x88], R0 ;  /* 0x00008800ff0075a7 */ /* 0x00a2a60008001104 */
[----:B------:R-:W-:Y:S05]  /*1fb0*/  BRA.U !UP0, `(.L_x_33) ;  /* 0x0000000108bc7547 */ /* 0x000fea000b800000 */
[----:B------:R-:W-:Y:S01]  /*1fc0*/  UIADD3 UR25, UPT, UPT, UR44, UR13, URZ ;  /* 0x0000000d2c197290 */ /* 0x000fe2000fffe0ff */
[----:B------:R-:W-:-:S11]  /*1fd0*/  UMOV UR4, UR5 ;  /* 0x0000000500047c82 */ /* 0x000fd60008000000 */
.L_x_39:
[----:B------:R-:W-:Y:S01]  /*1fe0*/  ULEA UR17, UR4, UR7, 0x3 ;  /* 0x0000000704117291 */ /* 0x000fe2000f8e18ff */
[----:B--2---:R-:W-:Y:S01]  /*1ff0*/  @!P3 MOV R2, 0x3000 ;  /* 0x000030000002b802 */ /* 0x004fe20000000f00 */
[----:B--2-4-:R-:W-:Y:S10]  /*2000*/  @P0 BRA `(.L_x_34) ;  /* 0x00000000000c0947 */ /* 0x014ff40003800000 */
[----:B------:R-:W-:-:S04]  /*2010*/  SHF.L.U32 R3, R12, 0x1f, RZ ;  /* 0x0000001f0c037819 */ /* 0x000fc800000006ff */
[----:B------:R-:W2:Y:S02]  /*2020*/  SYNCS.PHASECHK.TRANS64.TRYWAIT P0, [UR17+0x88], R3 ;  /* 0x00008803ff0075a7 */ /* 0x000ea40008001111 */
[----:B--2---:R-:W-:Y:S05]  /*2030*/  @!P0 BRA `(.L_x_35) ;  /* 0x00000060008c8947 */ /* 0x004fea0003800000 */
.L_x_34:
[----:B------:R2:W-:Y:S01]  /*2040*/  @!P3 SYNCS.ARRIVE.TRANS64 RZ, [UR17], R2 ;  /* 0x00000002ffffb9a7 */ /* 0x0005e20008000011 */
[----:B------:R-:W-:-:S04]  /*2050*/  ULOP3.LUT UR5, UR24, 0x2, URZ, 0xfc, !UPT ;  /* 0x0000000218057892 */ /* 0x000fc8000f8efcff */
[----:B------:R-:W-:-:S09]  /*2060*/  UISETP.NE.AND UP0, UPT, UR5, 0x2, UPT ;  /* 0x000000020500788c */ /* 0x000fd2000bf05270 */
[----:B------:R-:W-:Y:S05]  /*2070*/  BRA.U UP0, `(.L_x_36) ;  /* 0x0000000100047547 */ /* 0x000fea000b800000 */
[----:B------:R-:W-:Y:S05]  /*2080*/  BPT.TRAP 0x1 ;  /* 0x000000040000795c */ /* 0x000fea0000300000 */
.L_x_36:
[----:B------:R-:W-:Y:S04]  /*2090*/  BSSY.RECONVERGENT B0, `(.L_x_37) ;  /* 0x0000003000007945 */ /* 0x000fe80003800200 */
[----:B------:R-:W-:Y:S05]  /*20a0*/  @P2 BRA `(.L_x_38) ;  /* 0x0000000000042947 */ /* 0x000fea0003800000 */
[----:B------:R-:W-:Y:S05]  /*20b0*/  BPT.TRAP 0x1 ;  /* 0x000000040000795c */ /* 0x000fea0000300000 */
.L_x_38:
[----:B------:R-:W-:Y:S05]  /*20c0*/  BSYNC.RECONVERGENT B0 ;  /* 0x0000000000007941 */ /* 0x000fea0003800200 */
.L_x_37:
[----:B------:R-:W-:Y:S02]  /*20d0*/  UIADD3 UR5, UPT, UPT, UR4, 0x1, URZ ;  /* 0x0000000104057890 */ /* 0x000fe4000fffe0ff */
[----:B------:R-:W-:Y:S02]  /*20e0*/  UIADD3 UR14, UP1, UPT, UR26, 0x80, URZ ;  /* 0x000000801a0e7890 */ /* 0x000fe4000ff3e0ff */
[----:B------:R-:W-:Y:S02]  /*20f0*/  UISETP.NE.AND UP0, UPT, UR5, 0x11, UPT ;  /* 0x000000110500788c */ /* 0x000fe4000bf05270 */
[----:B------:R-:W-:Y:S02]  /*2100*/  USHF.L.U32 UR18, UR13, 0x6, URZ ;  /* 0x000000060d127899 */ /* 0x000fe400080006ff */
[----:B------:R-:W-:Y:S02]  /*2110*/  USEL UR8, URZ, 0x1, UP0 ;  /* 0x00000001ff087887 */ /* 0x000fe40008000000 */
[----:B------:R-:W-:-:S02]  /*2120*/  USEL UR5, UR5, URZ, UP0 ;  /* 0x000000ff05057287 */ /* 0x000fc40008000000 */
[----:B------:R-:W-:Y:S02]  /*2130*/  UIADD3 UR22, UP0, UPT, UR26, 0x180, URZ ;  /* 0x000001801a167890 */ /* 0x000fe4000ff1e0ff */
[----:B------:R-:W-:Y:S01]  /*2140*/  LOP3.LUT R12, R12, UR8, RZ, 0x3c, !PT ;  /* 0x000000080c0c7c12 */ /* 0x000fe2000f8e3cff */
[----:B------:R-:W-:Y:S02]  /*2150*/  ULEA UR6, UR5, UR7, 0x3 ;  /* 0x0000000705067291 */ /* 0x000fe4000f8e18ff */
[----:B------:R-:W-:Y:S01]  /*2160*/  ULEA UR8, UR4, UR7, 0xd ;  /* 0x0000000704087291 */ /* 0x000fe2000f8e68ff */
[----:B-1----:R-:W-:Y:S01]  /*2170*/  SHF.L.U32 R0, R12, 0x1f, RZ ;  /* 0x0000001f0c007819 */ /* 0x002fe200000006ff */
[----:B------:R-:W-:Y:S02]  /*2180*/  ULEA UR16, UR4, UR29, 0xc ;  /* 0x0000001d04107291 */ /* 0x000fe4000f8e60ff */
[----:B------:R-:W-:Y:S02]  /*2190*/  UIADD3.X UR15, UPT, UPT, URZ, UR27, URZ, UP1, !UPT ;  /* 0x0000001bff0f7290 */ /* 0x000fe40008ffe4ff */
[----:B------:R-:W-:Y:S01]  /*21a0*/  UIADD3 UR8, UPT, UPT, UR8, 0x15400, URZ ;  /* 0x0001540008087890 */ /* 0x000fe2000fffe0ff */
[----:B------:R3:W4:Y:S01]  /*21b0*/  SYNCS.PHASECHK.TRANS64.TRYWAIT P0, [UR6+0x88], R0 ;  /* 0x00008800ff0075a7 */ /* 0x0007220008001106 */
[----:B------:R-:W-:Y:S01]  /*21c0*/  UIADD3.X UR23, UPT, UPT, URZ, UR27, URZ, UP0, !UPT ;  /* 0x0000001bff177290 */ /* 0x000fe200087fe4ff */
[----:B------:R-:W-:Y:S01]  /*21d0*/  UMOV UR6, 0xff0000 ;  /* 0x00ff000000067882 */ /* 0x000fe20000000000 */
[----:B------:R-:W-:Y:S01]  /*21e0*/  UMOV UR30, 0x0 ;  /* 0x00000000001e7882 */ /* 0x000fe20000000000 */
[----:B------:R-:W-:Y:S01]  /*21f0*/  UMOV UR31, 0x10000000 ;  /* 0x10000000001f7882 */ /* 0x000fe20000000000 */
[----:B------:R-:W-:Y:S01]  /*2200*/  UMOV UR19, UR35 ;  /* 0x0000002300137c82 */ /* 0x000fe20008000000 */
[----:B------:R-:W-:Y:S01]  /*2210*/  UMOV UR20, UR36 ;  /* 0x0000002400147c82 */ /* 0x000fe20008000000 */
[----:B------:R-:W-:Y:S01]  /*2220*/  UMOV UR12, UR36 ;  /* 0x00000024000c7c82 */ /* 0x000fe20008000000 */
[----:B------:R-:W-:Y:S01]  /*2230*/  UMOV UR9, UR17 ;  /* 0x0000001100097c82 */ /* 0x000fe20008000000 */
[----:B------:R-:W-:Y:S01]  /*2240*/  UMOV UR10, UR18 ;  /* 0x00000012000a7c82 */ /* 0x000fe20008000000 */
[----:B------:R3:W-:Y:S01]  /*2250*/  UTMALDG.3D.MULTICAST [UR16], [UR14], UR6, desc[UR30] ;  /* 0x00001e100e0073b4 */ /* 0x0007e20008011806 */
[----:B------:R-:W-:Y:S01]  /*2260*/  UIADD3 UR13, UPT, UPT, UR13, 0x1, URZ ;  /* 0x000000010d0d7890 */ /* 0x000fe2000fffe0ff */
[----:B------:R-:W-:-:S03]  /*2270*/  UMOV UR4, UR5 ;  /* 0x0000000500047c82 */ /* 0x000fc60008000000 */
[----:B------:R-:W-:Y:S01]  /*2280*/  UISETP.NE.AND UP0, UPT, UR13, UR25, UPT ;  /* 0x000000190d00728c */ /* 0x000fe2000bf05270 */
[----:B------:R3:W-:Y:S08]  /*2290*/  UTMALDG.3D [UR8], [UR22], desc[UR30] ;  /* 0x00001e08160075b4 */ /* 0x0007f00008011000 */
[----:B---3--:R-:W-:Y:S05]  /*22a0*/  BRA.U UP0, `(.L_x_39) ;  /* 0xfffffffd004c7547 */ /* 0x008fea000b83ffff */
.L_x_33:
[C---:B------:R-:W-:Y:S01]  /*22b0*/  LEA R3, R11.reuse, UR7, 0x3 ;  /* 0x000000070b037c11 */ /* 0x040fe2000f8e18ff */
[----:B------:R-:W-:Y:S01]  /*22c0*/  NOP ;  /* 0x0000000000007918 */ /* 0x000fe20000000000 */
[----:B-1----:R-:W-:Y:S02]  /*22d0*/  SHF.L.U32 R0, R10, 0x1f, RZ ;  /* 0x0000001f0a007819 */ /* 0x002fe400000006ff */
[----:B------:R-:W-:Y:S02]  /*22e0*/  LEA R5, R11, UR7, 0x4 ;  /* 0x000000070b057c11 */ /* 0x000fe4000f8e20ff */
[----:B--2-4-:R-:W1:Y:S02]  /*22f0*/  SYNCS.PHASECHK.TRANS64.TRYWAIT P0, [R3+URZ+0x140], R0 ;  /* 0x00014000030075a7 */ /* 0x014e6400080011ff */
[----:B-1----:R-:W-:Y:S05]  /*2300*/  @!P0 BRA `(.L_x_40) ;  /* 0x0000005c00f08947 */ /* 0x002fea0003800000 */
.L_x_129:
[----:B------:R-:W2:Y:S01]  /*2310*/  LDS.128 R4, [R5+0x1d0] ;  /* 0x0001d00005047984 */ /* 0x000ea20000000c00 */
[----:B------:R-:W-:Y:S01]  /*2320*/  UISETP.GE.AND UP0, UPT, UR42, 0x1, UPT ;  /* 0x000000012a00788c */ /* 0x000fe2000bf06270 */
[----:B------:R-:W-:Y:S01]  /*2330*/  @!PT LDS RZ, [RZ] ;  /* 0x00000000fffff984 */ /* 0x000fe20000000800 */
[----:B------:R-:W-:Y:S01]  /*2340*/  @!PT LDS RZ, [RZ] ;  /* 0x00000000fffff984 */ /* 0x000fe20000000800 */
[----:B------:R-:W-:Y:S01]  /*2350*/  @!PT LDS RZ, [RZ] ;  /* 0x00000000fffff984 */ /* 0x000fe20000000800 */
[----:B------:R-:W-:Y:S01]  /*2360*/  @!PT LDS RZ, [RZ] ;  /* 0x00000000fffff984 */ /* 0x000fe20000000800 */
[----:B------:R3:W-:Y:S06]  /*2370*/  MEMBAR.ALL.CTA ;  /* 0x0000000000007992 */ /* 0x0007ec0000008000 */
[----:B---3--:R-:W3:Y:S01]  /*2380*/  FENCE.VIEW.ASYNC.S ;  /* 0x00000000000073c6 */ /* 0x008ee20000000000 */
[----:B--2---:R-:W-:-:S13]  /*2390*/  LOP3.LUT P0, RZ, R6, 0x1, RZ, 0xc0, !PT ;  /* 0x0000000106ff7812 */ /* 0x004fda000780c0ff */
[----:B---3--:R-:W-:Y:S01]  /*23a0*/  VOTEU.ANY UP1, P0 ;  /* 0x0000000000ff7886 */ /* 0x008fe20000020100 */
[----:B------:R-:W-:-:S13]  /*23b0*/  PLOP3.LUT P0, PT, PT, PT, UP1, 0x80, 0x8 ;  /* 0x000000000008781c */ /* 0x000fda0003f0f018 */
[----:B-1----:R-:W-:Y:S02]  /*23c0*/  @P0 LOP3.LUT R0, R5, 0xffff, RZ, 0xc0, !PT ;  /* 0x0000ffff05000812 */ /* 0x002fe400078ec0ff */
[----:B------:R-:W-:Y:S02]  /*23d0*/  @P0 MOV R2, R4 ;  /* 0x0000000400020202 */ /* 0x000fe40000000f00 */
[----:B------:R-:W-:Y:S01]  /*23e0*/  @P0 R2UR UR6, R0 ;  /* 0x00000000000602ca */ /* 0x000fe200000e0000 */
[----:B------:R-:W-:Y:S01]  /*23f0*/  VIADD R0, R3, 0x150 ;  /* 0x0000015003007836 */ /* 0x000fe20000000000 */
[----:B------:R-:W-:Y:S02]  /*2400*/  @P0 SHF.R.U32.HI R4, RZ, 0x10, R5 ;  /* 0x00000010ff040819 */ /* 0x000fe40000011605 */
[----:B------:R-:W-:Y:S02]  /*2410*/  @P0 R2UR UR8, R2 ;  /* 0x00000000020802ca */ /* 0x000fe400000e0000 */
[----:B------:R-:W-:-:S02]  /*2420*/  PRMT R0, RZ, 0x654, R0 ;  /* 0x00000654ff007816 */ /* 0x000fc40000000000 */
[----:B------:R-:W-:Y:S02]  /*2430*/  @P0 R2UR UR4, R4 ;  /* 0x00000000040402ca */ /* 0x000fe400000e0000 */
[----:B------:R1:W-:Y:S03]  /*2440*/  SYNCS.ARRIVE.TRANS64.RED.A1T0 RZ, [R0+URZ], RZ ;  /* 0x000000ff00ff79a7 */ /* 0x0003e600081004ff */
[----:B------:R-:W-:-:S04]  /*2450*/  @UP1 UMOV UR37, UR6 ;  /* 0x0000000600251c82 */ /* 0x000fc80008000000 */
[----:B------:R-:W-:-:S04]  /*2460*/  @UP1 UMOV UR38, UR8 ;  /* 0x0000000800261c82 */ /* 0x000fc80008000000 */
[----:B------:R-:W-:Y:S01]  /*2470*/  @UP1 UMOV UR36, UR4 ;  /* 0x0000000400241c82 */ /* 0x000fe20008000000 */
[----:B------:R-:W-:Y:S05]  /*2480*/  BRA.U !UP0, `(.L_x_41) ;  /* 0x0000000108d47547 */ /* 0x000fea000b800000 */
[----:B------:R-:W2:Y:S01]  /*2490*/  LDCU.128 UR12, c[0x0][0xb10] ;  /* 0x00016200ff0c77ac */ /* 0x000ea20008000c00 */
[----:B------:R-:W3:Y:S01]  /*24a0*/  LDCU UR25, c[0x0][0xb20] ;  /* 0x00016400ff1977ac */ /* 0x000ee20008000800 */
[----:B------:R-:W4:Y:S01]  /*24b0*/  LDCU UR20, c[0x0][0xb0c] ;  /* 0x00016180ff1477ac */ /* 0x000f220008000800 */
[----:B------:R-:W1:Y:S01]  /*24c0*/  LDCU.64 UR10, c[0x0][0xb28] ;  /* 0x00016500ff0a77ac */ /* 0x000e620008000a00 */
[----:B------:R-:W-:Y:S02]  /*24d0*/  UISETP.NE.AND UP3, UPT, UR42, 0x1, UPT ;  /* 0x000000012a00788c */ /* 0x000fe4000bf65270 */
[----:B--2---:R-:W-:Y:S02]  /*24e0*/  UIMAD.WIDE.U32 UR16, UR39, UR15, URZ ;  /* 0x0000000f271072a5 */ /* 0x004fe4000f8e00ff */
[----:B------:R-:W-:Y:S02]  /*24f0*/  UIMAD.WIDE.U32 UR8, UR40, UR12, URZ ;  /* 0x0000000c280872a5 */ /* 0x000fe4000f8e00ff */
[----:B------:R-:W-:-:S02]  /*2500*/  UISETP.NE.AND UP0, UPT, UR14, 0x1, UPT ;  /* 0x000000010e00788c */ /* 0x000fc4000bf05270 */
[----:B------:R-:W-:Y:S01]  /*2510*/  UIMAD.WIDE.U32 UR22, UR37, UR15, URZ ;  /* 0x0000000f251672a5 */ /* 0x000fe2000f8e00ff */
[----:B------:R-:W-:Y:S02]  /*2520*/  UMOV UR16, UR17 ;  /* 0x0000001100107c82 */ /* 0x000fe40008000000 */
[----:B------:R-:W-:Y:S01]  /*2530*/  UMOV UR8, UR9 ;  /* 0x0000000900087c82 */ /* 0x000fe20008000000 */
[----:B---3--:R-:W-:Y:S02]  /*2540*/  USHF.R.U32.HI UR16, URZ, UR25, UR16 ;  /* 0x00000019ff107299 */ /* 0x008fe40008011610 */
[----:B----4-:R-:W-:Y:S02]  /*2550*/  UISETP.NE.AND UP2, UPT, UR20, 0x1, UPT ;  /* 0x000000011400788c */ /* 0x010fe4000bf45270 */
[----:B------:R-:W-:Y:S02]  /*2560*/  USHF.R.U32.HI UR8, URZ, UR13, UR8 ;  /* 0x0000000dff087299 */ /* 0x000fe40008011608 */
[----:B------:R-:W-:-:S02]  /*2570*/  USEL UR6, UR39, UR16, !UP0 ;  /* 0x0000001027067287 */ /* 0x000fc4000c000000 */
[----:B------:R-:W-:Y:S02]  /*2580*/  USEL UR8, UR40, UR8, !UP2 ;  /* 0x0000000828087287 */ /* 0x000fe4000d000000 */
[----:B-1----:R-:W-:Y:S01]  /*2590*/  UIMAD.WIDE.U32 UR16, UR6, UR10, URZ ;  /* 0x0000000a061072a5 */ /* 0x002fe2000f8e00ff */
[----:B------:R-:W-:Y:S01]  /*25a0*/  UMOV UR4, UR23 ;  /* 0x0000001700047c82 */ /* 0x000fe20008000000 */
[----:B------:R-:W-:Y:S02]  /*25b0*/  UIMAD.WIDE.U32 UR18, UR38, UR12, URZ ;  /* 0x0000000c261272a5 */ /* 0x000fe4000f8e00ff */
[----:B------:R-:W-:-:S03]  /*25c0*/  UIMAD.WIDE.U32 UR22, UR8, UR10, URZ ;  /* 0x0000000a081672a5 */ /* 0x000fc6000f8e00ff */
[----:B------:R-:W-:Y:S01]  /*25d0*/  UMOV UR16, UR17 ;  /* 0x0000001100107c82 */ /* 0x000fe20008000000 */
[----:B------:R-:W-:Y:S02]  /*25e0*/  USHF.R.U32.HI UR4, URZ, UR25, UR4 ;  /* 0x00000019ff047299 */ /* 0x000fe40008011604 */
[----:B------:R-:W-:Y:S01]  /*25f0*/  @UP3 USHF.R.U32.HI UR6, URZ, UR11, UR16 ;  /* 0x0000000bff063299 */ /* 0x000fe20008011610 */
[----:B------:R-:W-:Y:S01]  /*2600*/  UMOV UR18, UR19 ;  /* 0x0000001300127c82 */ /* 0x000fe20008000000 */
[----:B------:R-:W-:Y:S01]  /*2610*/  UMOV UR22, UR23 ;  /* 0x0000001700167c82 */ /* 0x000fe20008000000 */
[----:B------:R-:W-:Y:S02]  /*2620*/  USHF.R.U32.HI UR13, URZ, UR13, UR18 ;  /* 0x0000000dff0d7299 */ /* 0x000fe40008011612 */
[----:B------:R-:W-:Y:S02]  /*2630*/  USEL UR4, UR37, UR4, !UP0 ;  /* 0x0000000425047287 */ /* 0x000fe4000c000000 */
[----:B------:R-:W-:-:S02]  /*2640*/  @UP3 USHF.R.U32.HI UR8, URZ, UR11, UR22 ;  /* 0x0000000bff083299 */ /* 0x000fc40008011616 */
[----:B------:R-:W-:Y:S02]  /*2650*/  UIMAD UR9, UR42, UR6, URZ ;  /* 0x000000062a0972a4 */ /* 0x000fe4000f8e02ff */
[----:B------:R-:W-:Y:S02]  /*2660*/  USEL UR6, UR38, UR13, !UP2 ;  /* 0x0000000d26067287 */ /* 0x000fe4000d000000 */
[----:B------:R-:W-:Y:S02]  /*2670*/  UIMAD UR12, UR42, UR8, URZ ;  /* 0x000000082a0c72a4 */ /* 0x000fe4000f8e02ff */
[----:B------:R-:W-:Y:S02]  /*2680*/  UISETP.GE.AND UP0, UPT, UR4, UR9, UPT ;  /* 0x000000090400728c */ /* 0x000fe4000bf06270 */
[----:B------:R-:W-:Y:S02]  /*2690*/  UIMAD.WIDE.U32 UR16, UR4, UR10, URZ ;  /* 0x0000000a041072a5 */ /* 0x000fe4000f8e00ff */
[----:B------:R-:W-:-:S02]  /*26a0*/  UISETP.GE.OR UP0, UPT, UR6, UR12, UP0 ;  /* 0x0000000c0600728c */ /* 0x000fc40008706670 */
        /* <DEDUP_REMOVED lines=19> */
.L_x_41:
[----:B------:R-:W2:Y:S02]  /*27e0*/  LDCU UR4, c[0x0][0xb30] ;  /* 0x00016600ff0477ac */ /* 0x000ea40008000800 */
[----:B--2---:R-:W-:-:S09]  /*27f0*/  UISETP.NE.AND UP0, UPT, UR4, 0x1, UPT ;  /* 0x000000010400788c */ /* 0x004fd2000bf05270 */
[----:B------:R-:W-:Y:S05]  /*2800*/  BRA.U UP0, `(.L_x_42) ;  /* 0x0000000100447547 */ /* 0x000fea000b800000 */
[----:B------:R-:W2:Y:S01]  /*2810*/  LDCU.128 UR12, c[0x0][0xb10] ;  /* 0x00016200ff0c77ac */ /* 0x000ea20008000c00 */
[----:B------:R-:W3:Y:S01]  /*2820*/  LDCU UR16, c[0x0][0xb0c] ;  /* 0x00016180ff1077ac */ /* 0x000ee20008000800 */
[----:B------:R-:W4:Y:S01]  /*2830*/  LDCU UR17, c[0x0][0xb20] ;  /* 0x00016400ff1177ac */ /* 0x000f220008000800 */
[----:B--2---:R-:W-:Y:S02]  /*2840*/  UIMAD.WIDE.U32 UR10, UR38, UR12, URZ ;  /* 0x0000000c260a72a5 */ /* 0x004fe4000f8e00ff */
[----:B------:R-:W-:Y:S02]  /*2850*/  UIMAD.WIDE.U32 UR8, UR37, UR15, URZ ;  /* 0x0000000f250872a5 */ /* 0x000fe4000f8e00ff */
[----:B---3--:R-:W-:Y:S02]  /*2860*/  UISETP.NE.AND UP2, UPT, UR16, 0x1, UPT ;  /* 0x000000011000788c */ /* 0x008fe4000bf45270 */
[----:B------:R-:W-:Y:S01]  /*2870*/  UISETP.NE.AND UP0, UPT, UR14, 0x1, UPT ;  /* 0x000000010e00788c */ /* 0x000fe2000bf05270 */
[----:B------:R-:W-:-:S02]  /*2880*/  UMOV UR6, UR11 ;  /* 0x0000000b00067c82 */ /* 0x000fc40008000000 */
[----:B------:R-:W-:Y:S01]  /*2890*/  UMOV UR4, UR9 ;  /* 0x0000000900047c82 */ /* 0x000fe20008000000 */
[----:B------:R-:W-:Y:S02]  /*28a0*/  USHF.R.U32.HI UR6, URZ, UR13, UR6 ;  /* 0x0000000dff067299 */ /* 0x000fe40008011606 */
[----:B----4-:R-:W-:Y:S02]  /*28b0*/  USHF.R.U32.HI UR4, URZ, UR17, UR4 ;  /* 0x00000011ff047299 */ /* 0x010fe40008011604 */
[----:B------:R-:W-:Y:S02]  /*28c0*/  USEL UR6, UR38, UR6, !UP2 ;  /* 0x0000000626067287 */ /* 0x000fe4000d000000 */
[----:B------:R-:W-:-:S04]  /*28d0*/  USEL UR4, UR37, UR4, !UP0 ;  /* 0x0000000425047287 */ /* 0x000fc8000c000000 */
[----:B------:R-:W-:Y:S02]  /*28e0*/  UIADD3 UR8, UPT, UPT, UR6, -UR4, URZ ;  /* 0x8000000406087290 */ /* 0x000fe4000fffe0ff */
[----:B------:R-:W-:Y:S02]  /*28f0*/  UIADD3 UR4, UPT, UPT, -UR6, UR4, URZ ;  /* 0x0000000406047290 */ /* 0x000fe4000fffe1ff */
[----:B------:R-:W-:Y:S02]  /*2900*/  UIMAD UR37, UR8, UR14, UR37 ;  /* 0x0000000e082572a4 */ /* 0x000fe4000f8e0225 */
[----:B------:R-:W-:-:S12]  /*2910*/  UIMAD UR38, UR4, UR16, UR38 ;  /* 0x00000010042672a4 */ /* 0x000fd8000f8e0226 */
.L_x_42:
[----:B------:R-:W-:Y:S01]  /*2920*/  VIADD R11, R11, 0x1 ;  /* 0x000000010b0b7836 */ /* 0x000fe20000000000 */
[----:B------:R-:W-:Y:S01]  /*2930*/  PLOP3.LUT P1, PT, PT, PT, PT, 0x80, 0x8 ;  /* 0x000000000008781c */ /* 0x000fe20003f2f070 */
[----:B------:R-:W-:Y:S02]  /*2940*/  UIADD3 UR16, UPT, UPT, UR38, UR62, URZ ;  /* 0x0000003e26107290 */ /* 0x000fe4000fffe0ff */
[----:B------:R-:W-:Y:S01]  /*2950*/  UIADD3 UR20, UPT, UPT, UR37, UR59, URZ ;  /* 0x0000003b25147290 */ /* 0x000fe2000fffe0ff */
[----:B------:R-:W-:-:S04]  /*2960*/  ISETP.NE.AND P0, PT, R11, 0x2, PT ;  /* 0x000000020b00780c */ /* 0x000fc80003f05270 */
[----:B------:R-:W-:Y:S02]  /*2970*/  SEL R3, RZ, 0x1, P0 ;  /* 0x00000001ff037807 */ /* 0x000fe40000000000 */
[----:B------:R-:W-:Y:S02]  /*2980*/  SEL R11, R11, RZ, P0 ;  /* 0x000000ff0b0b7207 */ /* 0x000fe40000000000 */
[----:B------:R-:W-:Y:S01]  /*2990*/  LOP3.LUT R10, R10, R3, RZ, 0x3c, !PT ;  /* 0x000000030a0a7212 */ /* 0x000fe200078e3cff */
[----:B------:R-:W-:Y:S06]  /*29a0*/  BRA.U UP1, `(.L_x_43) ;  /* 0xfffffff1015c7547 */ /* 0x000fec000b83ffff */
[----:B------:R-:W-:Y:S01]  /*29b0*/  UIADD3 UR7, UPT, UPT, UR7, 0x88, URZ ;  /* 0x0000008807077890 */ /* 0x000fe2000fffe0ff */
[----:B------:R-:W-:-:S03]  /*29c0*/  SHF.L.U32 R3, R12, 0x1f, RZ ;  /* 0x0000001f0c037819 */ /* 0x000fc600000006ff */
[----:B------:R-:W-:-:S09]  /*29d0*/  ULEA UR4, UR5, UR7, 0x3 ;  /* 0x0000000705047291 */ /* 0x000fd2000f8e18ff */
[----:B------:R-:W2:Y:S02]  /*29e0*/  SYNCS.PHASECHK.TRANS64.TRYWAIT P0, [UR4], R3 ;  /* 0x00000003ff0075a7 */ /* 0x000ea40008001104 */
[----:B--2---:R-:W-:Y:S05]  /*29f0*/  @!P0 BRA `(.L_x_44) ;  /* 0x0000005800488947 */ /* 0x004fea0003800000 */
.L_x_131:
[----:B------:R-:W-:-:S04]  /*2a00*/  UIADD3 UR4, UPT, UPT, UR5, 0x1, URZ ;  /* 0x0000000105047890 */ /* 0x000fc8000fffe0ff */
[----:B------:R-:W-:-:S04]  /*2a10*/  UISETP.NE.AND UP0, UPT, UR4, 0x11, UPT ;  /* 0x000000110400788c */ /* 0x000fc8000bf05270 */
[----:B------:R-:W-:Y:S02]  /*2a20*/  USEL UR6, URZ, 0x1, UP0 ;  /* 0x00000001ff067887 */ /* 0x000fe40008000000 */
[----:B------:R-:W-:-:S04]  /*2a30*/  USEL UR4, UR4, URZ, UP0 ;  /* 0x000000ff04047287 */ /* 0x000fc80008000000 */
[----:B------:R-:W-:Y:S01]  /*2a40*/  ULEA UR5, UR4, UR7, 0x3 ;  /* 0x0000000704057291 */ /* 0x000fe2000f8e18ff */
[----:B------:R-:W-:-:S04]  /*2a50*/  LOP3.LUT R2, R12, UR6, RZ, 0x3c, !PT ;  /* 0x000000060c027c12 */ /* 0x000fc8000f8e3cff */
[----:B-1----:R-:W-:-:S04]  /*2a60*/  SHF.L.U32 R3, R2, 0x1f, RZ ;  /* 0x0000001f02037819 */ /* 0x002fc800000006ff */
[----:B------:R-:W1:Y:S02]  /*2a70*/  SYNCS.PHASECHK.TRANS64.TRYWAIT P0, [UR5], R3 ;  /* 0x00000003ff0075a7 */ /* 0x000e640008001105 */
[----:B-1----:R-:W-:Y:S05]  /*2a80*/  @!P0 BRA `(.L_x_45) ;  /* 0x00000058003c8947 */ /* 0x002fea0003800000 */
.L_x_133:
        /* <DEDUP_REMOVED lines=9> */
.L_x_135:
        /* <DEDUP_REMOVED lines=9> */
.L_x_137:
        /* <DEDUP_REMOVED lines=9> */
.L_x_139:
        /* <DEDUP_REMOVED lines=9> */
.L_x_141:
        /* <DEDUP_REMOVED lines=9> */
.L_x_143:
        /* <DEDUP_REMOVED lines=9> */
.L_x_145:
        /* <DEDUP_REMOVED lines=9> */
.L_x_147:
        /* <DEDUP_REMOVED lines=9> */
.L_x_149:
        /* <DEDUP_REMOVED lines=9> */
.L_x_151:
        /* <DEDUP_REMOVED lines=9> */
.L_x_153:
        /* <DEDUP_REMOVED lines=9> */
.L_x_155:
        /* <DEDUP_REMOVED lines=9> */
.L_x_157:
        /* <DEDUP_REMOVED lines=9> */
.L_x_159:
        /* <DEDUP_REMOVED lines=9> */
.L_x_161:
[----:B------:R-:W-:-:S04]  /*3270*/  UIADD3 UR4, UPT, UPT, UR4, 0x1, URZ ;  /* 0x0000000104047890 */ /* 0x000fc8000fffe0ff */
[----:B------:R-:W-:-:S04]  /*3280*/  UISETP.NE.AND UP0, UPT, UR4, 0x11, UPT ;  /* 0x000000110400788c */ /* 0x000fc8000bf05270 */
[----:B------:R-:W-:Y:S02]  /*3290*/  USEL UR5, URZ, 0x1, UP0 ;  /* 0x00000001ff057887 */ /* 0x000fe40008000000 */
[----:B------:R-:W-:-:S04]  /*32a0*/  USEL UR4, UR4, URZ, UP0 ;  /* 0x000000ff04047287 */ /* 0x000fc80008000000 */
[----:B------:R-:W-:Y:S01]  /*32b0*/  ULEA UR4, UR4, UR7, 0x3 ;  /* 0x0000000704047291 */ /* 0x000fe2000f8e18ff */
[----:B-1----:R-:W-:-:S04]  /*32c0*/  LOP3.LUT R3, R2, UR5, RZ, 0x3c, !PT ;  /* 0x0000000502037c12 */ /* 0x002fc8000f8e3cff */
[----:B------:R-:W-:Y:S01]  /*32d0*/  SHF.L.U32 R3, R3, 0x1f, RZ ;  /* 0x0000001f03037819 */ /* 0x000fe200000006ff */
[----:B------:R-:W-:-:S07]  /*32e0*/  IMAD.U32 R0, RZ, RZ, UR4 ;  /* 0x00000004ff007e24 */ /* 0x000fce000f8e00ff */
.L_x_60:
[----:B-1----:R1:W2:Y:S02]  /*32f0*/  SYNCS.PHASECHK.TRANS64.TRYWAIT P0, [R0+URZ], R3 ;  /* 0x00000003000075a7 */ /* 0x0022a400080011ff */
[----:B--2---:R-:W-:Y:S05]  /*3300*/  @!P0 NANOSLEEP.SYNCS 0x989680 ;  /* 0x009896800000895d */ /* 0x004fea0003900000 */
[----:B------:R-:W2:Y:S02]  /*3310*/  @!P0 SYNCS.PHASECHK.TRANS64 P0, [R0+URZ], R3 ;  /* 0x00000003000085a7 */ /* 0x000ea400080010ff */
[----:B--2---:R-:W-:Y:S05]  /*3320*/  @P0 EXIT ;  /* 0x000000000000094d */ /* 0x004fea0003800000 */
[----:B------:R-:W-:Y:S05]  /*3330*/  BRA `(.L_x_60) ;  /* 0xfffffffc00ec7947 */ /* 0x000fea000383ffff */
.L_x_23:
[----:B------:R-:W1:Y:S02]  /*3340*/  S2UR UR4, SR_CgaCtaId ;  /* 0x00000000000479c3 */ /* 0x000e640000008800 */
[----:B-1----:R-:W-:-:S04]  /*3350*/  UISETP.NE.AND UP0, UPT, UR4, URZ, UPT ;  /* 0x000000ff0400728c */ /* 0x002fc8000bf05270 */
[----:B------:R-:W-:-:S09]  /*3360*/  UISETP.NE.OR UP0, UPT, UR17, 0x1, UP0 ;  /* 0x000000011100788c */ /* 0x000fd20008705670 */
[----:B------:R-:W-:Y:S05]  /*3370*/  BRA.U UP0, `(.L_x_61) ;  /* 0x00000005004c7547 */ /* 0x000fea000b800000 */
[----:B------:R-:W1:Y:S01]  /*3380*/  S2UR UR5, SR_CgaCtaId ;  /* 0x00000000000579c3 */ /* 0x000e620000008800 */
[----:B------:R-:W-:Y:S01]  /*3390*/  UMOV UR4, 0x400 ;  /* 0x0000040000047882 */ /* 0x000fe20000000000 */
[----:B------:R-:W-:Y:S01]  /*33a0*/  ISETP.GE.U32.AND P2, PT, R0, 0x8, PT ;  /* 0x000000080000780c */ /* 0x000fe20003f46070 */
[----:B------:R-:W-:Y:S01]  /*33b0*/  IMAD.MOV.U32 R12, RZ, RZ, 0x1 ;  /* 0x00000001ff0c7424 */ /* 0x000fe200078e00ff */
[----:B------:R-:W-:Y:S02]  /*33c0*/  CS2R R10, SRZ ;  /* 0x00000000000a7805 */ /* 0x000fe4000001ff00 */
[----:B------:R-:W-:Y:S01]  /*33d0*/  CS2R R8, SRZ ;  /* 0x0000000000087805 */ /* 0x000fe2000001ff00 */
[----:B-1----:R-:W-:-:S03]  /*33e0*/  ULEA UR6, UR5, UR4, 0x18 ;  /* 0x0000000405067291 */ /* 0x002fc6000f8ec0ff */
[----:B------:R-:W-:-:S09]  /*33f0*/  UMOV UR5, URZ ;  /* 0x000000ff00057c82 */ /* 0x000fd20008000000 */
.L_x_65:
[----:B------:R-:W-:Y:S02]  /*3400*/  LEA R2, R8, UR6, 0x3 ;  /* 0x0000000608027c11 */ /* 0x000fe4000f8e18ff */
[----:B------:R-:W-:-:S03]  /*3410*/  SHF.L.U32 R5, R9, 0x1f, RZ ;  /* 0x0000001f09057819 */ /* 0x000fc600000006ff */
[----:B------:R-:W-:Y:S01]  /*3420*/  VIADD R4, R2, 0x1b0 ;  /* 0x000001b002047836 */ /* 0x000fe20000000000 */
[----:B------:R-:W1:Y:S02]  /*3430*/  SYNCS.PHASECHK.TRANS64.TRYWAIT P0, [R2+URZ+0x1a0], R5 ;  /* 0x0001a005020075a7 */ /* 0x000e6400080011ff */
[----:B-1----:R-:W-:Y:S05]  /*3440*/  @!P0 BRA `(.L_x_62) ;  /* 0x0000005400348947 */ /* 0x002fea0003800000 */
.L_x_162:
[----:B------:R-:W-:Y:S01]  /*3450*/  ULEA UR4, UR5, UR6, 0x3 ;  /* 0x0000000605047291 */ /* 0x000fe2000f8e18ff */
[----:B------:R-:W-:Y:S02]  /*3460*/  PRMT R4, RZ, 0x654, R4 ;  /* 0x00000654ff047816 */ /* 0x000fe40000000004 */
[----:B-1----:R-:W-:Y:S01]  /*3470*/  SHF.L.U32 R5, R12, 0x1f, RZ ;  /* 0x0000001f0c057819 */ /* 0x002fe200000006ff */
[----:B------:R-:W-:Y:S01]  /*3480*/  UIADD3 UR7, UPT, UPT, UR4, 0x140, URZ ;  /* 0x0000014004077890 */ /* 0x000fe2000fffe0ff */
[----:B------:R1:W-:Y:S05]  /*3490*/  SYNCS.ARRIVE.TRANS64.RED.A1T0 RZ, [R4+URZ], RZ ;  /* 0x000000ff04ff79a7 */ /* 0x0003ea00081004ff */
[----:B------:R-:W-:Y:S01]  /*34a0*/  IMAD.U32 R7, RZ, RZ, UR7 ;  /* 0x00000007ff077e24 */ /* 0x000fe2000f8e00ff */
[----:B------:R-:W2:Y:S04]  /*34b0*/  SYNCS.PHASECHK.TRANS64.TRYWAIT P0, [UR4+0x150], R5 ;  /* 0x00015005ff0075a7 */ /* 0x000ea80008001104 */
[----:B------:R-:W-:Y:S01]  /*34c0*/  PRMT R6, R0, 0x654, R7 ;  /* 0x0000065400067816 */ /* 0x000fe20000000007 */
[----:B-1----:R-:W-:Y:S01]  /*34d0*/  @!P2 IMAD.MOV.U32 R4, RZ, RZ, 0x10 ;  /* 0x00000010ff04a424 */ /* 0x002fe200078e00ff */
[----:B--2---:R-:W-:Y:S06]  /*34e0*/  @!P0 BRA `(.L_x_63) ;  /* 0x0000005400208947 */ /* 0x004fec0003800000 */
.L_x_164:
[----:B------:R-:W-:Y:S01]  /*34f0*/  ULEA UR8, UR5, UR6, 0x4 ;  /* 0x0000000605087291 */ /* 0x000fe2000f8e20ff */
[----:B------:R-:W-:Y:S01]  /*3500*/  SEL R3, R6, R3, !P2 ;  /* 0x0000000306037207 */ /* 0x000fe20005000000 */
[----:B------:R-:W-:Y:S01]  /*3510*/  UIADD3 UR9, UPT, UPT, UR4, 0x140, URZ ;  /* 0x0000014004097890 */ /* 0x000fe2000fffe0ff */
[----:B-1----:R-:W-:Y:S01]  /*3520*/  LEA R2, R11, UR6, 0x3 ;  /* 0x000000060b027c11 */ /* 0x002fe2000f8e18ff */
[----:B------:R-:W-:Y:S01]  /*3530*/  UIADD3 UR8, UPT, UPT, UR8, 0x1d0, URZ ;  /* 0x000001d008087890 */ /* 0x000fe2000fffe0ff */
[----:B------:R-:W-:Y:S01]  /*3540*/  SHF.L.U32 R5, R10, 0x1f, RZ ;  /* 0x0000001f0a057819 */ /* 0x000fe200000006ff */
[----:B------:R1:W-:Y:S01]  /*3550*/  @!P2 SYNCS.ARRIVE.TRANS64.RED RZ, [R3+URZ], R4 ;  /* 0x0000000403ffa9a7 */ /* 0x0003e200080004ff */
[----:B------:R-:W-:Y:S01]  /*3560*/  UIADD3 UR4, UPT, UPT, UR5, 0x1, URZ ;  /* 0x0000000105047890 */ /* 0x000fe2000fffe0ff */
[----:B------:R-:W-:-:S03]  /*3570*/  VIADD R8, R8, 0x1 ;  /* 0x0000000108087836 */ /* 0x000fc60000000000 */
[----:B------:R-:W-:Y:S02]  /*3580*/  UISETP.NE.AND UP0, UPT, UR4, 0x2, UPT ;  /* 0x000000020400788c */ /* 0x000fe4000bf05270 */
[----:B------:R-:W-:Y:S06]  /*3590*/  UGETNEXTWORKID.BROADCAST [UR8], [UR9] ;  /* 0x00000000080073ca */ /* 0x000fec0008000100 */
[----:B------:R-:W-:Y:S01]  /*35a0*/  USEL UR7, URZ, 0x1, UP0 ;  /* 0x00000001ff077887 */ /* 0x000fe20008000000 */
[----:B------:R-:W-:Y:S01]  /*35b0*/  ISETP.NE.AND P0, PT, R8, 0x2, PT ;  /* 0x000000020800780c */ /* 0x000fe20003f05270 */
[----:B------:R-:W-:Y:S01]  /*35c0*/  USEL UR5, UR4, URZ, UP0 ;  /* 0x000000ff04057287 */ /* 0x000fe20008000000 */
[----:B------:R-:W2:Y:S03]  /*35d0*/  SYNCS.PHASECHK.TRANS64.TRYWAIT P1, [R2+URZ+0x140], R5 ;  /* 0x00014005020075a7 */ /* 0x000ea600080211ff */
[----:B------:R-:W-:Y:S01]  /*35e0*/  LOP3.LUT R12, R12, UR7, RZ, 0x3c, !PT ;  /* 0x000000070c0c7c12 */ /* 0x000fe2000f8e3cff */
[----:B-12---:R-:W-:Y:S07]  /*35f0*/  @!P1 BRA `(.L_x_64) ;  /* 0x0000005000f49947 */ /* 0x006fee0003800000 */
.L_x_165:
[C---:B------:R-:W-:Y:S01]  /*3600*/  LEA R4, R11.reuse, UR6, 0x4 ;  /* 0x000000060b047c11 */ /* 0x040fe2000f8e20ff */
[----:B-1----:R-:W-:Y:S01]  /*3610*/  VIADD R2, R2, 0x150 ;  /* 0x0000015002027836 */ /* 0x002fe20000000000 */
[----:B------:R-:W-:Y:S01]  /*3620*/  SEL R8, R8, RZ, P0 ;  /* 0x000000ff08087207 */ /* 0x000fe20000000000 */
[----:B------:R-:W-:-:S03]  /*3630*/  VIADD R11, R11, 0x1 ;  /* 0x000000010b0b7836 */ /* 0x000fc60000000000 */
[----:B------:R-:W1:Y:S01]  /*3640*/  LDS.128 R4, [R4+0x1d0] ;  /* 0x0001d00004047984 */ /* 0x000e620000000c00 */
[----:B------:R-:W-:Y:S02]  /*3650*/  PRMT R2, RZ, 0x654, R2 ;  /* 0x00000654ff027816 */ /* 0x000fe40000000002 */
[C---:B------:R-:W-:Y:S01]  /*3660*/  ISETP.NE.AND P1, PT, R11.reuse, 0x2, PT ;  /* 0x000000020b00780c */ /* 0x040fe20003f25270 */
[----:B------:R-:W-:Y:S01]  /*3670*/  @!PT LDS RZ, [RZ] ;  /* 0x00000000fffff984 */ /* 0x000fe20000000800 */
[----:B------:R-:W-:Y:S01]  /*3680*/  @!PT LDS RZ, [RZ] ;  /* 0x00000000fffff984 */ /* 0x000fe20000000800 */
[----:B------:R-:W-:Y:S01]  /*3690*/  @!PT LDS RZ, [RZ] ;  /* 0x00000000fffff984 */ /* 0x000fe20000000800 */
[----:B------:R-:W-:Y:S01]  /*36a0*/  @!PT LDS RZ, [RZ] ;  /* 0x00000000fffff984 */ /* 0x000fe20000000800 */
[----:B------:R2:W-:Y:S06]  /*36b0*/  MEMBAR.ALL.CTA ;  /* 0x0000000000007992 */ /* 0x0005ec0000008000 */
[----:B--2---:R-:W2:Y:S01]  /*36c0*/  FENCE.VIEW.ASYNC.S ;  /* 0x00000000000073c6 */ /* 0x004ea20000000000 */
[----:B------:R-:W-:Y:S01]  /*36d0*/  SEL R11, R11, RZ, P1 ;  /* 0x000000ff0b0b7207 */ /* 0x000fe20000800000 */
[----:B--2---:R2:W-:Y:S01]  /*36e0*/  SYNCS.ARRIVE.TRANS64.RED.A1T0 RZ, [R2+URZ], RZ ;  /* 0x000000ff02ff79a7 */ /* 0x0045e200081004ff */
[----:B-1----:R-:W-:-:S02]  /*36f0*/  LOP3.LUT P3, RZ, R6, 0x1, RZ, 0xc0, !PT ;  /* 0x0000000106ff7812 */ /* 0x002fc4000786c0ff */
[----:B------:R-:W-:-:S04]  /*3700*/  SEL R5, RZ, 0x1, P1 ;  /* 0x00000001ff057807 */ /* 0x000fc80000800000 */
[----:B------:R-:W-:Y:S02]  /*3710*/  LOP3.LUT R10, R10, R5, RZ, 0x3c, !PT ;  /* 0x000000050a0a7212 */ /* 0x000fe400078e3cff */
[----:B--2---:R-:W-:-:S04]  /*3720*/  SEL R2, RZ, 0x1, P0 ;  /* 0x00000001ff027807 */ /* 0x004fc80000000000 */
[----:B------:R-:W-:Y:S01]  /*3730*/  LOP3.LUT R9, R9, R2, RZ, 0x3c, !PT ;  /* 0x0000000209097212 */ /* 0x000fe200078e3cff */
[----:B------:R-:W-:Y:S06]  /*3740*/  @P3 BRA `(.L_x_65) ;  /* 0xfffffffc002c3947 */ /* 0x000fec000383ffff */
[----:B------:R-:W-:Y:S01]  /*3750*/  ULEA UR4, UR5, UR6, 0x3 ;  /* 0x0000000605047291 */ /* 0x000fe2000f8e18ff */
[----:B------:R-:W-:-:S08]  /*3760*/  SHF.L.U32 R3, R12, 0x1f, RZ ;  /* 0x0000001f0c037819 */ /* 0x000fd000000006ff */
[----:B------:R-:W1:Y:S02]  /*3770*/  SYNCS.PHASECHK.TRANS64 P0, [UR4+0x150], R3 ;  /* 0x00015003ff0075a7 */ /* 0x000e640008001004 */
[----:B-1----:R-:W-:Y:S05]  /*3780*/  @P0 BRA `(.L_x_66) ;  /* 0x0000000000080947 */ /* 0x002fea0003800000 */
[----:B------:R-:W1:Y:S02]  /*3790*/  SYNCS.PHASECHK.TRANS64.TRYWAIT P0, [UR4+0x150], R3 ;  /* 0x00015003ff0075a7 */ /* 0x000e640008001104 */
[----:B-1----:R-:W-:Y:S05]  /*37a0*/  @!P0 BRA `(.L_x_67) ;  /* 0x00000050009c8947 */ /* 0x002fea0003800000 */
.L_x_66:
[----:B------:R-:W-:-:S04]  /*37b0*/  UIADD3 UR7, UPT, UPT, UR5, 0x1, URZ ;  /* 0x0000000105077890 */ /* 0x000fc8000fffe0ff */
[----:B------:R-:W-:-:S04]  /*37c0*/  UISETP.NE.AND UP0, UPT, UR7, 0x2, UPT ;  /* 0x000000020700788c */ /* 0x000fc8000bf05270 */
[----:B------:R-:W-:Y:S02]  /*37d0*/  USEL UR8, URZ, 0x1, UP0 ;  /* 0x00000001ff087887 */ /* 0x000fe40008000000 */
[----:B------:R-:W-:-:S04]  /*37e0*/  USEL UR7, UR7, URZ, UP0 ;  /* 0x000000ff07077287 */ /* 0x000fc80008000000 */
[----:B------:R-:W-:Y:S01]  /*37f0*/  ULEA UR7, UR7, UR6, 0x3 ;  /* 0x0000000607077291 */ /* 0x000fe2000f8e18ff */
[----:B-1----:R-:W-:-:S04]  /*3800*/  LOP3.LUT R3, R12, UR8, RZ, 0x3c, !PT ;  /* 0x000000080c037c12 */ /* 0x002fc8000f8e3cff */
[----:B------:R-:W-:-:S04]  /*3810*/  SHF.L.U32 R0, R3, 0x1f, RZ ;  /* 0x0000001f03007819 */ /* 0x000fc800000006ff */
[----:B------:R-:W1:Y:S02]  /*3820*/  SYNCS.PHASECHK.TRANS64 P0, [UR7+0x150], R0 ;  /* 0x00015000ff0075a7 */ /* 0x000e640008001007 */
[----:B-1----:R-:W-:Y:S05]  /*3830*/  @P0 EXIT ;  /* 0x000000000000094d */ /* 0x002fea0003800000 */
[----:B------:R-:W-:Y:S02]  /*3840*/  SHF.L.U32 R3, R3, 0x1f, RZ ;  /* 0x0000001f03037819 */ /* 0x000fe400000006ff */
[----:B------:R-:W-:-:S07]  /*3850*/  MOV R0, UR7 ;  /* 0x0000000700007c02 */ /* 0x000fce0008000f00 */
.L_x_68:
[----:B-1----:R1:W2:Y:S02]  /*3860*/  SYNCS.PHASECHK.TRANS64.TRYWAIT P0, [R0+URZ+0x150], R3 ;  /* 0x00015003000075a7 */ /* 0x0022a400080011ff */
[----:B--2---:R-:W-:Y:S05]  /*3870*/  @!P0 NANOSLEEP.SYNCS 0x989680 ;  /* 0x009896800000895d */ /* 0x004fea0003900000 */
[----:B------:R-:W2:Y:S02]  /*3880*/  @!P0 SYNCS.PHASECHK.TRANS64 P0, [R0+URZ+0x150], R3 ;  /* 0x00015003000085a7 */ /* 0x000ea400080010ff */
[----:B--2---:R-:W-:Y:S05]  /*3890*/  @P0 EXIT ;  /* 0x000000000000094d */ /* 0x004fea0003800000 */
[----:B------:R-:W-:Y:S05]  /*38a0*/  BRA `(.L_x_68) ;  /* 0xfffffffc00ec7947 */ /* 0x000fea000383ffff */
.L_x_61:
[----:B------:R-:W-:Y:S05]  /*38b0*/  BRA.U UP4, `(.L_x_69) ;  /* 0x0000000d04a07547 */ /* 0x000fea000b800000 */
[----:B------:R-:W1:Y:S01]  /*38c0*/  S2UR UR7, SR_CgaCtaId ;  /* 0x00000000000779c3 */ /* 0x000e620000008800 */
[----:B------:R-:W-:Y:S01]  /*38d0*/  UMOV UR4, 0x40 ;  /* 0x0000004000047882 */ /* 0x000fe20000000000 */
[----:B------:R-:W-:Y:S01]  /*38e0*/  NOP ;  /* 0x0000000000007918 */ /* 0x000fe20000000000 */
[----:B------:R-:W-:Y:S01]  /*38f0*/  UMOV UR6, 0x400 ;  /* 0x0000040000067882 */ /* 0x000fe20000000000 */
[----:B-1----:R-:W-:Y:S02]  /*3900*/  ULEA UR5, UR7, UR4, 0x18 ;  /* 0x0000000407057291 */ /* 0x002fe4000f8ec0ff */
[----:B------:R-:W-:-:S07]  /*3910*/  ULEA UR6, UR7, UR6, 0x18 ;  /* 0x0000000607067291 */ /* 0x000fce000f8ec0ff */
[----:B------:R-:W1:Y:S02]  /*3920*/  LDS.U8 R0, [UR5+0x1c] ;  /* 0x00001c05ff007984 */ /* 0x000e640008000000 */
[----:B-1----:R-:W-:-:S13]  /*3930*/  ISETP.NE.AND P0, PT, R0, RZ, PT ;  /* 0x000000ff0000720c */ /* 0x002fda0003f05270 */
[----:B------:R-:W-:Y:S05]  /*3940*/  @P0 BRA `(.L_x_70) ;  /* 0x0000000000580947 */ /* 0x000fea0003800000 */
[----:B------:R-:W-:-:S13]  /*3950*/  ELECT P0, URZ, PT ;  /* 0x0000000000ff782f */ /* 0x000fda0003800000 */
[----:B------:R-:W-:Y:S05]  /*3960*/  @!P0 BRA `(.L_x_71) ;  /* 0x0000000000608947 */ /* 0x000fea0003800000 */
[----:B------:R-:W-:Y:S01]  /*3970*/  UMOV UR4, 0x10 ;  /* 0x0000001000047882 */ /* 0x000fe20000000000 */
[----:B------:R-:W-:Y:S01]  /*3980*/  HFMA2 R0, -RZ, RZ, 0, 5.9604644775390625e-08 ;  /* 0x00000001ff007431 */ /* 0x000fe200000001ff */
[----:B------:R-:W-:-:S03]  /*3990*/  MOV R3, 0xffff ;  /* 0x0000ffff00037802 */ /* 0x000fc60000000f00 */
[----:B------:R-:W-:Y:S04]  /*39a0*/  DEPBAR.LE SB1, 0x36 ;  /* 0x00009d800000791a */ /* 0x000fe80000000000 */
[----:B------:R-:W1:Y:S02]  /*39b0*/  UTCATOMSWS.FIND_AND_SET.ALIGN UP0, UR4, UR4 ;  /* 0x00000004000475e3 */ /* 0x000e640008000800 */
[----:B-1----:R-:W-:Y:S01]  /*39c0*/  MOV R4, UR4 ;  /* 0x0000000400047c02 */ /* 0x002fe20008000f00 */
[----:B------:R-:W-:Y:S06]  /*39d0*/  BRA.U UP0, `(.L_x_72) ;  /* 0x0000000100187547 */ /* 0x000fec000b800000 */
.L_x_73:
[----:B------:R-:W-:Y:S05]  /*39e0*/  NANOSLEEP 0x64 ;  /* 0x000000640000795d */ /* 0x000fea0003800000 */
[----:B------:R-:W-:-:S05]  /*39f0*/  UMOV UR4, 0x10 ;  /* 0x0000001000047882 */ /* 0x000fca0000000000 */
[----:B------:R-:W-:Y:S04]  /*3a00*/  DEPBAR.LE SB1, 0x36 ;  /* 0x00009d800000791a */ /* 0x000fe80000000000 */
[----:B------:R-:W1:Y:S02]  /*3a10*/  UTCATOMSWS.FIND_AND_SET.ALIGN UP0, UR4, UR4 ;  /* 0x00000004000475e3 */ /* 0x000e640008000800 */
[----:B-1----:R-:W-:Y:S01]  /*3a20*/  MOV R4, UR4 ;  /* 0x0000000400047c02 */ /* 0x002fe20008000f00 */
[----:B------:R-:W-:Y:S05]  /*3a30*/  BRA.U !UP0, `(.L_x_73) ;  /* 0xfffffffd08e87547 */ /* 0x000fea000b83ffff */
.L_x_72:
[-C--:B------:R-:W-:Y:S02]  /*3a40*/  SHF.L.U32 R3, R3, R4.reuse, RZ ;  /* 0x0000000403037219 */ /* 0x080fe400000006ff */
[----:B------:R-:W-:Y:S01]  /*3a50*/  SHF.L.U32 R0, R0, R4, RZ ;  /* 0x0000000400007219 */ /* 0x000fe200000006ff */
[----:B------:R-:W-:Y:S02]  /*3a60*/  IMAD.SHL.U32 R4, R4, 0x20, RZ ;  /* 0x0000002004047824 */ /* 0x000fe400078e00ff */
[----:B------:R1:W-:Y:S04]  /*3a70*/  ATOMS.OR RZ, [UR5+0x14], R3 ;  /* 0x00001403ffff798c */ /* 0x0003e8000b000005 */
[----:B------:R1:W-:Y:S04]  /*3a80*/  ATOMS.OR RZ, [UR5+0x18], R0 ;  /* 0x00001800ffff798c */ /* 0x0003e8000b000005 */
[----:B------:R1:W-:Y:S01]  /*3a90*/  STS [UR6+0x1f0], R4 ;  /* 0x0001f004ff007988 */ /* 0x0003e20008000806 */
[----:B------:R-:W-:Y:S05]  /*3aa0*/  BRA `(.L_x_71) ;  /* 0x0000000000107947 */ /* 0x000fea0003800000 */
.L_x_70:
[----:B------:R-:W-:Y:S02]  /*3ab0*/  MOV R0, 0xffffffff ;  /* 0xffffffff00007802 */ /* 0x000fe40000000f00 */
[----:B------:R-:W-:-:S03]  /*3ac0*/  MOV R4, 0x3af0 ;  /* 0x00003af000047802 */ /* 0x000fc60000000f00 */
[----:B------:R1:W-:Y:S04]  /*3ad0*/  STS [UR6+0x1f0], R0 ;  /* 0x0001f000ff007988 */ /* 0x0003e80008000806 */
[----:B-1---5:R-:W-:Y:S05]  /*3ae0*/  CALL.REL.NOINC `($__internal_1_$__cuda_sm10x_tcgen05_guardrail_trap_phase_invalid_during_alloc) ;  /* 0x0000005400587944 */ /* 0x022fea0003c00000 */
.L_x_71:
[----:B------:R-:W-:Y:S05]  /*3af0*/  WARPSYNC.ALL ;  /* 0x0000000000007948 */ /* 0x000fea0003800000 */
[----:B------:R-:W2:Y:S01]  /*3b00*/  S2UR UR4, SR_CgaCtaId ;  /* 0x00000000000479c3 */ /* 0x000ea20000008800 */
[----:B------:R-:W-:Y:S01]  /*3b10*/  UMOV UR17, 0x400 ;  /* 0x0000040000117882 */ /* 0x000fe20000000000 */
[----:B------:R-:W-:-:S06]  /*3b20*/  NOP ;  /* 0x0000000000007918 */ /* 0x000fcc0000000000 */
[----:B------:R-:W-:Y:S06]  /*3b30*/  BAR.ARV 0x6, 0xa0 ;  /* 0x0182800000007b1d */ /* 0x000fec0000002000 */
[----:B------:R-:W3:Y:S01]  /*3b40*/  LDCU UR5, c[0x0][0x38c] ;  /* 0x00007180ff0577ac */ /* 0x000ee20008000800 */
[----:B------:R-:W-:Y:S01]  /*3b50*/  LOP3.LUT R2, R2, 0xffff, RZ, 0xc0, !PT ;  /* 0x0000ffff02027812 */ /* 0x000fe200078ec0ff */
[----:B------:R-:W-:Y:S01]  /*3b60*/  IMAD.MOV.U32 R11, RZ, RZ, 0x1 ;  /* 0x00000001ff0b7424 */ /* 0x000fe200078e00ff */
[----:B------:R-:W-:Y:S01]  /*3b70*/  CS2R R8, SRZ ;  /* 0x0000000000087805 */ /* 0x000fe2000001ff00 */
[----:B------:R-:W4:Y:S01]  /*3b80*/  LDCU UR8, c[0x0][0x38c] ;  /* 0x00007180ff0877ac */ /* 0x000f220008000800 */
[----:B------:R-:W-:Y:S01]  /*3b90*/  R2UR UR19, R2 ;  /* 0x00000000021372ca */ /* 0x000fe200000e0000 */
[----:B------:R-:W-:Y:S01]  /*3ba0*/  IMAD.MOV.U32 R10, RZ, RZ, RZ ;  /* 0x000000ffff0a7224 */ /* 0x000fe200078e00ff */
[----:B------:R-:W-:Y:S01]  /*3bb0*/  UMOV UR22, URZ ;  /* 0x000000ff00167c82 */ /* 0x000fe20008000000 */
[----:B------:R-:W-:Y:S01]  /*3bc0*/  UMOV UR14, URZ ;  /* 0x000000ff000e7c82 */ /* 0x000fe20008000000 */
[----:B--2---:R-:W-:Y:S01]  /*3bd0*/  ULEA UR17, UR4, UR17, 0x18 ;  /* 0x0000001104117291 */ /* 0x004fe2000f8ec0ff */
[----:B------:R-:W-:Y:S01]  /*3be0*/  UMOV UR26, 0x0 ;  /* 0x00000000001a7882 */ /* 0x000fe20000000000 */
[----:B------:R-:W-:-:S02]  /*3bf0*/  UMOV UR27, 0x4200490 ;  /* 0x04200490001b7882 */ /* 0x000fc40000000000 */
[----:B------:R-:W-:Y:S02]  /*3c00*/  UIADD3 UR6, UPT, UPT, UR17, 0x4400, URZ ;  /* 0x0000440011067890 */ /* 0x000fe4000fffe0ff */
[----:B------:R-:W-:Y:S02]  /*3c10*/  UIADD3 UR7, UPT, UPT, UR17, 0x15400, URZ ;  /* 0x0001540011077890 */ /* 0x000fe4000fffe0ff */
[----:B---3--:R-:W-:Y:S01]  /*3c20*/  UIADD3 UR5, UPT, UPT, UR5, 0x3f, URZ ;  /* 0x0000003f05057890 */ /* 0x008fe2000fffe0ff */
[----:B-1----:R-:W1:Y:S01]  /*3c30*/  LDS R0, [UR17+0x1f0] ;  /* 0x0001f011ff007984 */ /* 0x002e620008000800 */
[----:B------:R-:W-:Y:S02]  /*3c40*/  USHF.R.U32.HI UR6, URZ, 0x4, UR6 ;  /* 0x00000004ff067899 */ /* 0x000fe40008011606 */
[----:B------:R-:W-:Y:S02]  /*3c50*/  USHF.R.S32.HI UR4, URZ, 0x1f, UR5 ;  /* 0x0000001fff047899 */ /* 0x000fe40008011405 */
[----:B------:R-:W-:-:S02]  /*3c60*/  ULOP3.LUT UR6, UR6, 0x3fff, URZ, 0xc0, !UPT ;  /* 0x00003fff06067892 */ /* 0x000fc4000f8ec0ff */
[----:B------:R-:W-:Y:S02]  /*3c70*/  ULEA.HI UR4, UR4, UR5, URZ, 0x6 ;  /* 0x0000000504047291 */ /* 0x000fe4000f8f30ff */
[----:B------:R-:W-:Y:S02]  /*3c80*/  USHF.R.U32.HI UR5, URZ, 0x4, UR7 ;  /* 0x00000004ff057899 */ /* 0x000fe40008011607 */
[----:B------:R-:W-:Y:S02]  /*3c90*/  USHF.R.S32.HI UR28, URZ, 0x6, UR4 ;  /* 0x00000006ff1c7899 */ /* 0x000fe40008011404 */
[----:B------:R-:W-:Y:S02]  /*3ca0*/  ULOP3.LUT UR5, UR5, 0x3fff, URZ, 0xc0, !UPT ;  /* 0x00003fff05057892 */ /* 0x000fe4000f8ec0ff */
[----:B------:R-:W-:Y:S02]  /*3cb0*/  UISETP.LT.AND UP0, UPT, UR28, 0x1, UPT ;  /* 0x000000011c00788c */ /* 0x000fe4000bf01270 */
[----:B------:R-:W-:-:S02]  /*3cc0*/  ULOP3.LUT UR20, UR6, 0x10000, URZ, 0xfc, !UPT ;  /* 0x0001000006147892 */ /* 0x000fc4000f8efcff */
[----:B------:R-:W-:Y:S02]  /*3cd0*/  USEL UR29, UR28, 0x1, !UP0 ;  /* 0x000000011c1d7887 */ /* 0x000fe4000c000000 */
[----:B------:R-:W-:Y:S02]  /*3ce0*/  ULOP3.LUT UR21, UR5, 0x10000, URZ, 0xfc, !UPT ;  /* 0x0001000005157892 */ /* 0x000fe4000f8efcff */
[----:B------:R-:W-:Y:S02]  /*3cf0*/  UIADD3 UR29, UPT, UPT, -UR29, URZ, URZ ;  /* 0x000000ff1d1d7290 */ /* 0x000fe4000fffe1ff */
[----:B----4-:R-:W-:Y:S01]  /*3d00*/  UISETP.GE.AND UP4, UPT, UR8, 0x1, UPT ;  /* 0x000000010800788c */ /* 0x010fe2000bf86270 */
[----:B------:R-:W-:Y:S01]  /*3d10*/  UMOV UR24, 0x0 ;  /* 0x0000000000187882 */ /* 0x000fe20000000000 */
[----:B------:R-:W-:Y:S01]  /*3d20*/  UMOV UR25, 0x4200490 ;  /* 0x0420049000197882 */ /* 0x000fe20000000000 */
[----:B-1----:R-:W-:-:S15]  /*3d30*/  R2UR UR30, R0 ;  /* 0x00000000001e72ca */ /* 0x002fde00000e0000 */
.L_x_80:
[----:B------:R-:W-:Y:S02]  /*3d40*/  LEA R0, R10, UR17, 0x3 ;  /* 0x000000110a007c11 */ /* 0x000fe4000f8e18ff */
[----:B------:R-:W-:Y:S02]  /*3d50*/  SHF.L.U32 R5, R9, 0x1f, RZ ;  /* 0x0000001f09057819 */ /* 0x000fe400000006ff */
[----:B------:R-:W-:Y:S01]  /*3d60*/  PLOP3.LUT P0, PT, PT, PT, UP4, 0x80, 0x8 ;  /* 0x000000000008781c */ /* 0x000fe20003f0f048 */
[----:B------:R-:W-:Y:S01]  /*3d70*/  VIADD R3, R0, 0x150 ;  /* 0x0000015000037836 */ /* 0x000fe20000000000 */
[----:B-1----:R-:W1:Y:S02]  /*3d80*/  SYNCS.PHASECHK.TRANS64.TRYWAIT P1, [R0+URZ+0x140], R5 ;  /* 0x00014005000075a7 */ /* 0x002e6400080211ff */
[----:B-1-3--:R-:W-:Y:S09]  /*3d90*/  @!P1 BRA `(.L_x_74) ;  /* 0x0000004c00389947 */ /* 0x00aff20003800000 */
.L_x_167:
[----:B------:R-:W-:Y:S01]  /*3da0*/  LEA R4, R10, UR17, 0x4 ;  /* 0x000000110a047c11 */ /* 0x000fe2000f8e20ff */
[----:B------:R-:W-:Y:S01]  /*3db0*/  @UP4 ULEA UR4, UR14, UR17, 0x3 ;  /* 0x000000110e044291 */ /* 0x000fe2000f8e18ff */
[----:B------:R-:W-:Y:S01]  /*3dc0*/  PLOP3.LUT P2, PT, PT, PT, PT, 0x80, 0x8 ;  /* 0x000000000008781c */ /* 0x000fe20003f4f070 */
[----:B------:R-:W-:Y:S01]  /*3dd0*/  ULEA UR23, UR22, UR17, 0x3 ;  /* 0x0000001116177291 */ /* 0x000fe2000f8e18ff */
[----:B------:R-:W-:Y:S02]  /*3de0*/  PRMT R3, RZ, 0x654, R3 ;  /* 0x00000654ff037816 */ /* 0x000fe40000000003 */
[----:B-1----:R-:W1:Y:S01]  /*3df0*/  LDS.128 R4, [R4+0x1d0] ;  /* 0x0001d00004047984 */ /* 0x002e620000000c00 */
[----:B------:R-:W-:Y:S02]  /*3e00*/  @P0 SHF.L.U32 R2, R8, 0x1f, RZ ;  /* 0x0000001f08020819 */ /* 0x000fe400000006ff */
[----:B------:R-:W-:Y:S01]  /*3e10*/  SHF.L.U32 R0, R11, 0x1f, RZ ;  /* 0x0000001f0b007819 */ /* 0x000fe200000006ff */
[----:B------:R-:W-:Y:S01]  /*3e20*/  @!PT LDS RZ, [RZ] ;  /* 0x00000000fffff984 */ /* 0x000fe20000000800 */
[----:B------:R-:W-:Y:S01]  /*3e30*/  @!PT LDS RZ, [RZ] ;  /* 0x00000000fffff984 */ /* 0x000fe20000000800 */
[----:B------:R-:W-:Y:S01]  /*3e40*/  @!PT LDS RZ, [RZ] ;  /* 0x00000000fffff984 */ /* 0x000fe20000000800 */
[----:B------:R-:W-:Y:S01]  /*3e50*/  @!PT LDS RZ, [RZ] ;  /* 0x00000000fffff984 */ /* 0x000fe20000000800 */
[----:B------:R2:W-:Y:S06]  /*3e60*/  MEMBAR.ALL.CTA ;  /* 0x0000000000007992 */ /* 0x0005ec0000008000 */
[----:B--2---:R-:W2:Y:S02]  /*3e70*/  FENCE.VIEW.ASYNC.S ;  /* 0x00000000000073c6 */ /* 0x004ea40000000000 */
[----:B--2---:R2:W-:Y:S01]  /*3e80*/  SYNCS.ARRIVE.TRANS64.RED.A1T0 RZ, [R3+URZ], RZ ;  /* 0x000000ff03ff79a7 */ /* 0x0045e200081004ff */
[----:B------:R2:W3:Y:S01]  /*3e90*/  @P0 SYNCS.PHASECHK.TRANS64.TRYWAIT P2, [UR4], R2 ;  /* 0x00000002ff0005a7 */ /* 0x0004e20008041104 */
[----:B------:R-:W-:Y:S01]  /*3ea0*/  ULEA.HI UR4, UR22, UR22, URZ, 0x1 ;  /* 0x0000001616047291 */ /* 0x000fe2000f8f08ff */
[----:B-1----:R-:W-:-:S03]  /*3eb0*/  LOP3.LUT P1, RZ, R6, 0x1, RZ, 0xc0, !PT ;  /* 0x0000000106ff7812 */ /* 0x002fc6000782c0ff */
[----:B------:R-:W-:Y:S02]  /*3ec0*/  USHF.L.U32 UR18, UR4, 0x6, URZ ;  /* 0x0000000604127899 */ /* 0x000fe400080006ff */
[----:B------:R-:W-:Y:S02]  /*3ed0*/  ULOP3.LUT UR4, UR4, 0xffe, URZ, 0xc0, !UPT ;  /* 0x00000ffe04047892 */ /* 0x000fe4000f8ec0ff */
[----:B------:R-:W-:Y:S02]  /*3ee0*/  ULOP3.LUT UR18, UR18, 0xffffff80, URZ, 0xc0, !UPT ;  /* 0xffffff8012127892 */ /* 0x000fe4000f8ec0ff */
[----:B------:R-:W-:Y:S02]  /*3ef0*/  UIADD3 UR4, UPT, UPT, -UR4, UR22, URZ ;  /* 0x0000001604047290 */ /* 0x000fe4000fffe1ff */
[----:B------:R-:W-:Y:S01]  /*3f00*/  UIADD3 UR18, UPT, UPT, UR30, UR18, URZ ;  /* 0x000000121e127290 */ /* 0x000fe2000fffe0ff */
[----:B------:R-:W1:Y:S03]  /*3f10*/  SYNCS.PHASECHK.TRANS64.TRYWAIT P0, [UR23+0x180], R0 ;  /* 0x00018000ff0075a7 */ /* 0x000e660008001117 */
[----:B------:R-:W-:Y:S01]  /*3f20*/  ULEA UR18, UR4, UR18, 0x14 ;  /* 0x0000001204127291 */ /* 0x000fe2000f8ea0ff */
[----:B-123--:R-:W-:Y:S11]  /*3f30*/  @!P0 BRA `(.L_x_75) ;  /* 0x0000004800e48947 */ /* 0x00eff60003800000 */
.L_x_169:
[----:B------:R-:W-:Y:S01]  /*3f40*/  IADD3 R10, PT, PT, R10, 0x1, RZ ;  /* 0x000000010a0a7810 */ /* 0x000fe20007ffe0ff */
[----:B------:R-:W-:Y:S06]  /*3f50*/  BRA.U !UP4, `(.L_x_76) ;  /* 0x000000010c987547 */ /* 0x000fec000b800000 */
[----:B------:R-:W-:Y:S01]  /*3f60*/  UPLOP3.LUT UP2, UPT, UPT, UPT, UPT, 0x40, 0x4 ;  /* 0x000000000004789c */ /* 0x000fe20003f4e870 */
[----:B------:R-:W-:Y:S01]  /*3f70*/  UMOV UR16, UR29 ;  /* 0x0000001d00107c82 */ /* 0x000fe20008000000 */
[----:B------:R-:W-:Y:S01]  /*3f80*/  UMOV UR15, UR28 ;  /* 0x0000001c000f7c82 */ /* 0x000fe20008000000 */
[----:B------:R-:W-:-:S08]  /*3f90*/  UMOV UR6, UR14 ;  /* 0x0000000e00067c82 */ /* 0x000fd00008000000 */
.L_x_79:
[----:B------:R-:W-:Y:S02]  /*3fa0*/  UIADD3 UR16, UPT, UPT, UR16, 0x1, URZ ;  /* 0x0000000110107890 */ /* 0x000fe4000fffe0ff */
[----:B--2---:R-:W-:Y:S02]  /*3fb0*/  ULEA UR5, UR6, UR17, 0x3 ;  /* 0x0000001106057291 */ /* 0x004fe4000f8e18ff */
[----:B------:R-:W-:Y:S01]  /*3fc0*/  UISETP.NE.AND UP3, UPT, UR16, URZ, UPT ;  /* 0x000000ff1000728c */ /* 0x000fe2000bf65270 */
[----:B---3--:R-:W-:Y:S10]  /*3fd0*/  @P2 BRA `(.L_x_77) ;  /* 0x00000000000c2947 */ /* 0x008ff40003800000 */
[----:B-1----:R-:W-:Y:S04]  /*3fe0*/  SHF.L.U32 R3, R8, 0x1f, RZ ;  /* 0x0000001f08037819 */ /* 0x002fe800000006ff */
[----:B------:R-:W1:Y:S02]  /*3ff0*/  SYNCS.PHASECHK.TRANS64.TRYWAIT P0, [UR5], R3 ;  /* 0x00000003ff0075a7 */ /* 0x000e640008001105 */
[----:B-1----:R-:W-:Y:S05]  /*4000*/  @!P0 BRA `(.L_x_78) ;  /* 0x0000004800c88947 */ /* 0x002fea0003800000 */
.L_x_77:
[----:B------:R-:W-:Y:S01]  /*4010*/  UISETP.NE.AND UP0, UPT, UR15, 0x1, UPT ;  /* 0x000000010f00788c */ /* 0x000fe2000bf05270 */
[----:B------:R-:W-:Y:S01]  /*4020*/  PLOP3.LUT P2, PT, PT, PT, PT, 0x80, 0x8 ;  /* 0x000000000008781c */ /* 0x000fe20003f4f070 */
[----:B------:R-:W-:Y:S02]  /*4030*/  UIADD3 UR4, UPT, UPT, UR6, 0x1, URZ ;  /* 0x0000000106047890 */ /* 0x000fe4000fffe0ff */
[----:B------:R-:W-:Y:S02]  /*4040*/  ULEA UR12, UR6, UR21, 0x9 ;  /* 0x00000015060c7291 */ /* 0x000fe4000f8e48ff */
[----:B------:R-:W-:Y:S01]  /*4050*/  UISETP.NE.AND UP1, UPT, UR4, 0x11, UPT ;  /* 0x000000110400788c */ /* 0x000fe2000bf25270 */
[----:B------:R-:W-:Y:S01]  /*4060*/  PLOP3.LUT P0, PT, PT, PT, UP0, 0x80, 0x8 ;  /* 0x000000000008781c */ /* 0x000fe20003f0f008 */
[----:B------:R-:W-:Y:S02]  /*4070*/  UIADD3 UR10, UPT, UPT, UR12, 0x2, URZ ;  /* 0x000000020c0a7890 */ /* 0x000fe4000fffe0ff */
[----:B------:R-:W-:Y:S02]  /*4080*/  USEL UR7, URZ, 0x1, UP1 ;  /* 0x00000001ff077887 */ /* 0x000fe40008800000 */
[----:B------:R-:W-:Y:S02]  /*4090*/  USEL UR14, UR4, URZ, UP1 ;  /* 0x000000ff040e7287 */ /* 0x000fe40008800000 */
[----:B------:R-:W-:Y:S02]  /*40a0*/  UIADD3 UR15, UPT, UPT, UR15, -0x1, URZ ;  /* 0xffffffff0f0f7890 */ /* 0x000fe4000fffe0ff */
[----:B------:R-:W-:Y:S01]  /*40b0*/  @UP0 ULEA UR4, UR14, UR17, 0x3 ;  /* 0x000000110e040291 */ /* 0x000fe2000f8e18ff */
[----:B------:R-:W-:Y:S01]  /*40c0*/  LOP3.LUT R8, R8, UR7, RZ, 0x3c, !PT ;  /* 0x0000000708087c12 */ /* 0x000fe2000f8e3cff */
[----:B------:R-:W-:Y:S01]  /*40d0*/  UIADD3 UR7, UPT, UPT, UR5, 0x88, URZ ;  /* 0x0000008805077890 */ /* 0x000fe2000fffe0ff */
[----:B------:R-:W-:Y:S02]  /*40e0*/  UMOV UR13, 0x80004020 ;  /* 0x80004020000d7882 */ /* 0x000fe40000000000 */
[----:B-1----:R-:W-:Y:S01]  /*40f0*/  @P0 SHF.L.U32 R0, R8, 0x1f, RZ ;  /* 0x0000001f08000819 */ /* 0x002fe200000006ff */
[----:B------:R-:W-:Y:S01]  /*4100*/  UMOV UR5, 0x80004020 ;  /* 0x8000402000057882 */ /* 0x000fe20000000000 */
[----:B------:R-:W-:Y:S01]  /*4110*/  UMOV UR11, 0x80004020 ;  /* 0x80004020000b7882 */ /* 0x000fe20000000000 */
[----:B------:R-:W-:Y:S01]  /*4120*/  UMOV UR9, 0x80004020 ;  /* 0x8000402000097882 */ /* 0x000fe20000000000 */
[----:B------:R2:W3:Y:S01]  /*4130*/  @P0 SYNCS.PHASECHK.TRANS64.TRYWAIT P2, [UR4], R0 ;  /* 0x00000000ff0005a7 */ /* 0x0004e20008041104 */
[----:B------:R-:W-:Y:S03]  /*4140*/  ULEA UR4, UR6, UR20, 0x8 ;  /* 0x0000001406047291 */ /* 0x000fe6000f8e40ff */
[----:B------:R-:W-:Y:S01]  /*4150*/  UMOV UR6, UR14 ;  /* 0x0000000e00067c82 */ /* 0x000fe20008000000 */
[----:B------:R-:W-:Y:S05]  /*4160*/  UIADD3 UR8, UPT, UPT, UR4, 0x2, URZ ;  /* 0x0000000204087890 */ /* 0x000fea000fffe0ff */
[----:B------:R2:W-:Y:S01]  /*4170*/  UTCQMMA gdesc[UR4], gdesc[UR12], tmem[UR18], tmem[UR26], idesc[UR27], UP2 ;  /* 0x00ff1a0c040075ea */ /* 0x0005e20009000312 */
[----:B------:R-:W-:Y:S03]  /*4180*/  UPLOP3.LUT UP2, UPT, UPT, UPT, UPT, 0x80, 0x8 ;  /* 0x000000000008789c */ /* 0x000fe60003f4f070 */
[----:B------:R2:W-:Y:S01]  /*4190*/  UTCQMMA gdesc[UR8], gdesc[UR10], tmem[UR18], tmem[UR24], idesc[UR25], UPT ;  /* 0x00ff180a080075ea */ /* 0x0005e2000b800312 */
[----:B------:R2:W-:Y:S01]  /*41a0*/  UTCBAR.MULTICAST [UR7], URZ, UR19 ;  /* 0x000000ff070073e9 */ /* 0x0005e20008000813 */
[----:B------:R-:W-:Y:S06]  /*41b0*/  BRA.U UP3, `(.L_x_79) ;  /* 0xfffffffd03787547 */ /* 0x000fec000b83ffff */
.L_x_76:
[----:B--2---:R-:W-:Y:S01]  /*41c0*/  UIADD3 UR4, UPT, UPT, UR22, 0x1, URZ ;  /* 0x0000000116047890 */ /* 0x004fe2000fffe0ff */
[C---:B------:R-:W-:Y:S01]  /*41d0*/  ISETP.NE.AND P0, PT, R10.reuse, 0x2, PT ;  /* 0x000000020a00780c */ /* 0x040fe20003f05270 */
[----:B------:R-:W-:Y:S02]  /*41e0*/  UIADD3 UR5, UPT, UPT, UR23, 0x160, URZ ;  /* 0x0000016017057890 */ /* 0x000fe4000fffe0ff */
[----:B------:R-:W-:Y:S01]  /*41f0*/  UISETP.NE.AND UP0, UPT, UR4, 0x4, UPT ;  /* 0x000000040400788c */ /* 0x000fe2000bf05270 */
[----:B-1----:R-:W-:Y:S02]  /*4200*/  SEL R0, RZ, 0x1, P0 ;  /* 0x00000001ff007807 */ /* 0x002fe40000000000 */
[----:B------:R-:W-:Y:S01]  /*4210*/  SEL R10, R10, RZ, P0 ;  /* 0x000000ff0a0a7207 */ /* 0x000fe20000000000 */
[----:B------:R-:W-:Y:S01]  /*4220*/  USEL UR6, URZ, 0x1, UP0 ;  /* 0x00000001ff067887 */ /* 0x000fe20008000000 */
[----:B------:R-:W-:Y:S01]  /*4230*/  LOP3.LUT R9, R9, R0, RZ, 0x3c, !PT ;  /* 0x0000000009097212 */ /* 0x000fe200078e3cff */
[----:B------:R-:W-:Y:S01]  /*4240*/  USEL UR22, UR4, URZ, UP0 ;  /* 0x000000ff04167287 */ /* 0x000fe20008000000 */
[----:B------:R1:W-:Y:S03]  /*4250*/  UTCBAR [UR5], URZ ;  /* 0x000000ff050073e9 */ /* 0x0003e600080000ff */
[----:B------:R-:W-:Y:S01]  /*4260*/  LOP3.LUT R11, R11, UR6, RZ, 0x3c, !PT ;  /* 0x000000060b0b7c12 */ /* 0x000fe2000f8e3cff */
[----:B------:R-:W-:Y:S07]  /*4270*/  @P1 BRA `(.L_x_80) ;  /* 0xfffffff800b01947 */ /* 0x000fee000383ffff */
[----:B------:R-:W2:Y:S01]  /*4280*/  S2UR UR8, SR_CgaCtaId ;  /* 0x00000000000879c3 */ /* 0x000ea20000008800 */
[----:B------:R-:W-:Y:S01]  /*4290*/  ELECT P0, URZ, PT ;  /* 0x0000000000ff782f */ /* 0x000fe20003800000 */
[----:B------:R-:W-:Y:S01]  /*42a0*/  IMAD.MOV.U32 R0, RZ, RZ, 0x1 ;  /* 0x00000001ff007424 */ /* 0x000fe200078e00ff */
[----:B------:R-:W-:Y:S01]  /*42b0*/  UIADD3 UR17, UPT, UPT, UR17, 0x180, URZ ;  /* 0x0000018011117890 */ /* 0x000fe2000fffe0ff */
[----:B------:R-:W-:Y:S01]  /*42c0*/  SHF.L.U32 R3, R11, 0x1f, RZ ;  /* 0x0000001f0b037819 */ /* 0x000fe200000006ff */
[----:B------:R-:W-:-:S03]  /*42d0*/  UMOV UR4, 0x40 ;  /* 0x0000004000047882 */ /* 0x000fc60000000000 */
[----:B------:R-:W-:Y:S01]  /*42e0*/  UVIRTCOUNT.DEALLOC.SMPOOL 0x80 ;  /* 0x000000800000784c */ /* 0x000fe20000000000 */
[----:B--2---:R-:W-:Y:S02]  /*42f0*/  ULEA UR8, UR8, UR4, 0x18 ;  /* 0x0000000408087291 */ /* 0x004fe4000f8ec0ff */
[----:B------:R-:W-:-:S07]  /*4300*/  ULEA UR4, UR22, UR17, 0x3 ;  /* 0x0000001116047291 */ /* 0x000fce000f8e18ff */
[----:B------:R2:W-:Y:S02]  /*4310*/  @P0 STS.U8 [UR8+0x1c], R0 ;  /* 0x00001c00ff000988 */ /* 0x0005e40008000008 */
[----:B------:R-:W4:Y:S02]  /*4320*/  SYNCS.PHASECHK.TRANS64.TRYWAIT P0, [UR4], R3 ;  /* 0x00000003ff0075a7 */ /* 0x000f240008001104 */
[----:B--2-4-:R-:W-:Y:S05]  /*4330*/  @!P0 BRA `(.L_x_81) ;  /* 0x0000004800148947 */ /* 0x014fea0003800000 */
.L_x_172:
[----:B------:R-:W-:-:S04]  /*4340*/  UIADD3 UR4, UPT, UPT, UR22, 0x1, URZ ;  /* 0x0000000116047890 */ /* 0x000fc8000fffe0ff */
[----:B------:R-:W-:-:S04]  /*4350*/  UISETP.NE.AND UP0, UPT, UR4, 0x4, UPT ;  /* 0x000000040400788c */ /* 0x000fc8000bf05270 */
[----:B------:R-:W-:Y:S02]  /*4360*/  USEL UR6, URZ, 0x1, UP0 ;  /* 0x00000001ff067887 */ /* 0x000fe40008000000 */
[----:B------:R-:W-:-:S04]  /*4370*/  USEL UR4, UR4, URZ, UP0 ;  /* 0x000000ff04047287 */ /* 0x000fc80008000000 */
[----:B-1----:R-:W-:Y:S01]  /*4380*/  ULEA UR5, UR4, UR17, 0x3 ;  /* 0x0000001104057291 */ /* 0x002fe2000f8e18ff */
[----:B------:R-:W-:-:S04]  /*4390*/  LOP3.LUT R2, R11, UR6, RZ, 0x3c, !PT ;  /* 0x000000060b027c12 */ /* 0x000fc8000f8e3cff */
[----:B--2---:R-:W-:-:S04]  /*43a0*/  SHF.L.U32 R3, R2, 0x1f, RZ ;  /* 0x0000001f02037819 */ /* 0x004fc800000006ff */
[----:B------:R-:W1:Y:S02]  /*43b0*/  SYNCS.PHASECHK.TRANS64.TRYWAIT P0, [UR5], R3 ;  /* 0x00000003ff0075a7 */ /* 0x000e640008001105 */
[----:B-1----:R-:W-:Y:S05]  /*43c0*/  @!P0 BRA `(.L_x_82) ;  /* 0x0000004800088947 */ /* 0x002fea0003800000 */
.L_x_174:
        /* <DEDUP_REMOVED lines=9> */
.L_x_176:
[----:B------:R-:W-:-:S04]  /*4460*/  UIADD3 UR4, UPT, UPT, UR4, 0x1, URZ ;  /* 0x0000000104047890 */ /* 0x000fc8000fffe0ff */
[----:B------:R-:W-:-:S04]  /*4470*/  UISETP.NE.AND UP0, UPT, UR4, 0x4, UPT ;  /* 0x000000040400788c */ /* 0x000fc8000bf05270 */
[----:B------:R-:W-:Y:S02]  /*4480*/  USEL UR5, URZ, 0x1, UP0 ;  /* 0x00000001ff057887 */ /* 0x000fe40008000000 */
[----:B------:R-:W-:-:S04]  /*4490*/  USEL UR4, UR4, URZ, UP0 ;  /* 0x000000ff04047287 */ /* 0x000fc80008000000 */
[----:B------:R-:W-:Y:S01]  /*44a0*/  ULEA UR4, UR4, UR17, 0x3 ;  /* 0x0000001104047291 */ /* 0x000fe2000f8e18ff */
[----:B-1----:R-:W-:-:S04]  /*44b0*/  LOP3.LUT R3, R2, UR5, RZ, 0x3c, !PT ;  /* 0x0000000502037c12 */ /* 0x002fc8000f8e3cff */
[----:B------:R-:W-:-:S04]  /*44c0*/  SHF.L.U32 R3, R3, 0x1f, RZ ;  /* 0x0000001f03037819 */ /* 0x000fc800000006ff */
[----:B------:R-:W1:Y:S02]  /*44d0*/  SYNCS.PHASECHK.TRANS64.TRYWAIT P0, [UR4], R3 ;  /* 0x00000003ff0075a7 */ /* 0x000e640008001104 */
[----:B-1----:R-:W-:Y:S05]  /*44e0*/  @!P0 BRA `(.L_x_84) ;  /* 0x0000004400f08947 */ /* 0x002fea0003800000 */
.L_x_178:
[----:B------:R-:W-:Y:S01]  /*44f0*/  NOP ;  /* 0x0000000000007918 */ /* 0x000fe20000000000 */
[----:B-1----:R-:W1:Y:S01]  /*4500*/  LDS R0, [UR8+0x14] ;  /* 0x00001408ff007984 */ /* 0x002e620008000800 */
[----:B------:R-:W-:Y:S01]  /*4510*/  ULOP3.LUT UR4, UR30, 0xffff, URZ, 0xc0, !UPT ;  /* 0x0000ffff1e047892 */ /* 0x000fe2000f8ec0ff */
[----:B------:R-:W-:Y:S01]  /*4520*/  UMOV UR5, 0xffff ;  /* 0x0000ffff00057882 */ /* 0x000fe20000000000 */
[----:B------:R-:W-:Y:S02]  /*4530*/  UMOV UR6, 0x1 ;  /* 0x0000000100067882 */ /* 0x000fe40000000000 */
[----:B------:R-:W-:-:S04]  /*4540*/  USHF.R.U32.HI UR4, URZ, 0x5, UR4 ;  /* 0x00000005ff047899 */ /* 0x000fc80008011604 */
[----:B------:R-:W-:Y:S02]  /*4550*/  USHF.L.U32 UR5, UR5, UR4, URZ ;  /* 0x0000000405057299 */ /* 0x000fe400080006ff */
[----:B------:R-:W-:-:S04]  /*4560*/  USHF.L.U32 UR4, UR6, UR4, URZ ;  /* 0x0000000406047299 */ /* 0x000fc800080006ff */
[----:B-1----:R-:W-:-:S04]  /*4570*/  LOP3.LUT R0, R0, UR5, RZ, 0xc0, !PT ;  /* 0x0000000500007c12 */ /* 0x002fc8000f8ec0ff */
[----:B------:R-:W-:-:S13]  /*4580*/  ISETP.NE.AND P0, PT, R0, UR5, PT ;  /* 0x0000000500007c0c */ /* 0x000fda000bf05270 */
[----:B------:R-:W-:Y:S05]  /*4590*/  @P0 BRA `(.L_x_85) ;  /* 0x0000000000580947 */ /* 0x000fea0003800000 */
[----:B------:R-:W1:Y:S02]  /*45a0*/  LDS R0, [UR8+0x18] ;  /* 0x00001808ff007984 */ /* 0x000e640008000800 */
[----:B-1----:R-:W-:-:S04]  /*45b0*/  LOP3.LUT R0, R0, UR4, RZ, 0xc0, !PT ;  /* 0x0000000400007c12 */ /* 0x002fc8000f8ec0ff */
[----:B------:R-:W-:-:S13]  /*45c0*/  ISETP.NE.AND P0, PT, R0, UR4, PT ;  /* 0x0000000400007c0c */ /* 0x000fda000bf05270 */
[----:B------:R-:W-:Y:S05]  /*45d0*/  @P0 BRA `(.L_x_86) ;  /* 0x00000000003c0947 */ /* 0x000fea0003800000 */
[----:B------:R-:W1:Y:S01]  /*45e0*/  S2R R2, SR_LANEID ;  /* 0x0000000000027919 */ /* 0x000e620000000000 */
[----:B------:R-:W-:Y:S01]  /*45f0*/  ULOP3.LUT UR5, URZ, UR5, URZ, 0x33, !UPT ;  /* 0x00000005ff057292 */ /* 0x000fe2000f8e33ff */
[----:B------:R-:W-:Y:S01]  /*4600*/  LOP3.LUT R4, RZ, UR4, RZ, 0x33, !PT ;  /* 0x00000004ff047c12 */ /* 0x000fe2000f8e33ff */
[----:B------:R-:W-:Y:S02]  /*4610*/  VOTEU.ANY UR4, UPT, PT ;  /* 0x0000000000047886 */ /* 0x000fe400038e0100 */
[----:B------:R-:W-:Y:S01]  /*4620*/  UFLO.U32 UR4, UR4 ;  /* 0x00000004000472bd */ /* 0x000fe200080e0000 */
[----:B------:R-:W2:Y:S01]  /*4630*/  REDUX UR6, R4 ;  /* 0x00000000040673c4 */ /* 0x000ea20000000000 */
[----:B------:R-:W-:-:S06]  /*4640*/  IMAD.U32 R0, RZ, RZ, UR5 ;  /* 0x00000005ff007e24 */ /* 0x000fcc000f8e00ff */
[----:B------:R4:W-:Y:S01]  /*4650*/  UTCATOMSWS.AND URZ, UR5 ;  /* 0x0000000500ff79e3 */ /* 0x0009e20008000000 */
[----:B------:R-:W3:Y:S01]  /*4660*/  REDUX UR7, R0 ;  /* 0x00000000000773c4 */ /* 0x000ee20000000000 */
[----:B-1----:R-:W-:Y:S01]  /*4670*/  ISETP.EQ.U32.AND P0, PT, R2, UR4, PT ;  /* 0x0000000402007c0c */ /* 0x002fe2000bf02070 */
[----:B--2---:R-:W-:Y:S01]  /*4680*/  IMAD.U32 R2, RZ, RZ, UR6 ;  /* 0x00000006ff027e24 */ /* 0x004fe2000f8e00ff */
[----:B---3--:R-:W-:-:S11]  /*4690*/  MOV R3, UR7 ;  /* 0x0000000700037c02 */ /* 0x008fd60008000f00 */
[----:B------:R4:W-:Y:S04]  /*46a0*/  @P0 ATOMS.AND RZ, [UR8+0x14], R3 ;  /* 0x00001403ffff098c */ /* 0x0009e8000a800008 */
[----:B------:R4:W-:Y:S01]  /*46b0*/  @P0 ATOMS.AND RZ, [UR8+0x18], R2 ;  /* 0x00001802ffff098c */ /* 0x0009e2000a800008 */
[----:B------:R-:W-:Y:S05]  /*46c0*/  BRA `(.L_x_87) ;  /* 0x0000000000147947 */ /* 0x000fea0003800000 */
.L_x_86:
[----:B------:R-:W-:Y:S02]  /*46d0*/  MOV R2, 0x46f0 ;  /* 0x000046f000027802 */ /* 0x000fe40000000f00 */
[----:B---3-5:R-:W-:Y:S05]  /*46e0*/  CALL.REL.NOINC `($__internal_0_$__cuda_sm10x_tcgen05_guardrail_trap_col_being_dealloced_not_returned_by_alloc) ;  /* 0x00000048004c7944 */ /* 0x028fea0003c00000 */
[----:B------:R-:W-:Y:S05]  /*46f0*/  BRA `(.L_x_87) ;  /* 0x0000000000087947 */ /* 0x000fea0003800000 */
.L_x_85:
[----:B------:R-:W-:Y:S02]  /*4700*/  MOV R2, 0x4720 ;  /* 0x0000472000027802 */ /* 0x000fe40000000f00 */
[----:B---3-5:R-:W-:Y:S05]  /*4710*/  CALL.REL.NOINC `($__internal_2_$__cuda_sm10x_tcgen05_guardrail_trap_unallocated_columns_being_dealloced) ;  /* 0x0000004800587944 */ /* 0x028fea0003c00000 */
.L_x_87:
[----:B------:R-:W-:Y:S01]  /*4720*/  NOP ;  /* 0x0000000000007918 */ /* 0x000fe20000000000 */
[----:B----4-:R-:W-:Y:S05]  /*4730*/  EXIT ;  /* 0x000000000000794d */ /* 0x010fea0003800000 */
.L_x_69:
[----:B------:R-:W-:-:S09]  /*4740*/  UISETP.NE.OR UP0, UPT, UR17, 0x3, !UP3 ;  /* 0x000000031100788c */ /* 0x000fd2000df05670 */
[----:B------:R-:W-:Y:S05]  /*4750*/  BRA.U UP0, `(.L_x_88) ;  /* 0x0000000d00807547 */ /* 0x000fea000b800000 */
[----:B------:R-:W1:Y:S01]  /*4760*/  S2UR UR10, SR_CgaCtaId ;  /* 0x00000000000a79c3 */ /* 0x000e620000008800 */
[----:B------:R-:W2:Y:S01]  /*4770*/  LDCU UR32, c[0x0][0x370] ;  /* 0x00006e00ff2077ac */ /* 0x000ea20008000800 */
[----:B------:R-:W-:Y:S02]  /*4780*/  HFMA2 R13, -RZ, RZ, 0, 0 ;  /* 0x00000000ff0d7431 */ /* 0x000fe400000001ff */
[----:B------:R-:W-:Y:S01]  /*4790*/  IMAD.MOV.U32 R15, RZ, RZ, 0x1 ;  /* 0x00000001ff0f7424 */ /* 0x000fe200078e00ff */
[----:B------:R-:W-:Y:S01]  /*47a0*/  MOV R7, 0x1000 ;  /* 0x0000100000077802 */ /* 0x000fe20000000f00 */
[----:B------:R-:W2:Y:S01]  /*47b0*/  LDCU.128 UR28, c[0x0][0xb10] ;  /* 0x00016200ff1c77ac */ /* 0x000ea20008000c00 */
[----:B------:R-:W-:Y:S01]  /*47c0*/  IMAD.MOV.U32 R14, RZ, RZ, RZ ;  /* 0x000000ffff0e7224 */ /* 0x000fe200078e00ff */
[----:B------:R-:W3:Y:S01]  /*47d0*/  LDC.64 R16, c[0x0][0x348] ;  /* 0x0000d200ff107b82 */ /* 0x000ee20000000a00 */
[----:B------:R-:W4:Y:S01]  /*47e0*/  LDCU UR27, c[0x0][0x374] ;  /* 0x00006e80ff1b77ac */ /* 0x000f220008000800 */
[----:B------:R-:W1:Y:S06]  /*47f0*/  LDCU UR15, c[0x0][0xb0c] ;  /* 0x00016180ff0f77ac */ /* 0x000e6c0008000800 */
[----:B------:R-:W3:Y:S01]  /*4800*/  LDC.64 R2, c[0x0][0x888] ;  /* 0x00022200ff027b82 */ /* 0x000ee20000000a00 */
[----:B------:R-:W1:Y:S01]  /*4810*/  LDCU UR39, c[0x0][0xb20] ;  /* 0x00016400ff2777ac */ /* 0x000e620008000800 */
[----:B------:R-:W1:Y:S06]  /*4820*/  LDCU UR4, c[0x0][0xb30] ;  /* 0x00016600ff0477ac */ /* 0x000e6c0008000800 */
[----:B------:R-:W3:Y:S01]  /*4830*/  LDC.64 R4, c[0x0][0x890] ;  /* 0x00022400ff047b82 */ /* 0x000ee20000000a00 */
[----:B------:R-:W-:Y:S01]  /*4840*/  UMOV UR21, 0x400 ;  /* 0x0000040000157882 */ /* 0x000fe20000000000 */
[----:B--2---:R-:W-:-:S02]  /*4850*/  UIMAD.WIDE.U32 UR6, UR32, UR28, URZ ;  /* 0x0000001c200672a5 */ /* 0x004fc4000f8e00ff */
[----:B----4-:R-:W-:Y:S02]  /*4860*/  UIMAD.WIDE.U32 UR8, UR27, UR31, URZ ;  /* 0x0000001f1b0872a5 */ /* 0x010fe4000f8e00ff */
[----:B-1----:R-:W-:Y:S02]  /*4870*/  ULEA UR21, UR10, UR21, 0x18 ;  /* 0x000000150a157291 */ /* 0x002fe4000f8ec0ff */
[----:B------:R-:W-:Y:S02]  /*4880*/  UPLOP3.LUT UP3, UPT, UPT, UPT, UPT, 0x40, 0x4 ;  /* 0x000000000004789c */ /* 0x000fe40003f6e870 */
[----:B------:R-:W-:Y:S02]  /*4890*/  UIADD3 UR33, UPT, UPT, UR21, 0x118, URZ ;  /* 0x0000011815217890 */ /* 0x000fe4000fffe0ff */
[----:B------:R-:W-:Y:S01]  /*48a0*/  UIADD3 UR17, UPT, UPT, UR21, 0x110, URZ ;  /* 0x0000011015117890 */ /* 0x000fe2000fffe0ff */
[----:B------:R-:W-:Y:S01]  /*48b0*/  UMOV UR6, UR7 ;  /* 0x0000000700067c82 */ /* 0x000fe20008000000 */
[----:B------:R-:W-:Y:S01]  /*48c0*/  UMOV UR35, UR9 ;  /* 0x0000000900237c82 */ /* 0x000fe20008000000 */
[----:B------:R-:W-:-:S02]  /*48d0*/  UISETP.GE.AND UP0, UPT, UR42, 0x1, UPT ;  /* 0x000000012a00788c */ /* 0x000fc4000bf06270 */
[----:B------:R-:W-:Y:S01]  /*48e0*/  UISETP.NE.AND UP4, UPT, UR42, 0x1, UPT ;  /* 0x000000012a00788c */ /* 0x000fe2000bf85270 */
[----:B------:R-:W1:Y:S01]  /*48f0*/  LDCU.64 UR22, c[0x0][0xb28] ;  /* 0x00016500ff1677ac */ /* 0x000e620008000a00 */
[----:B------:R-:W-:Y:S02]  /*4900*/  UISETP.NE.AND UP6, UPT, UR15, 0x1, UPT ;  /* 0x000000010f00788c */ /* 0x000fe4000bfc5270 */
[----:B------:R-:W-:Y:S02]  /*4910*/  UISETP.NE.AND UP5, UPT, UR30, 0x1, UPT ;  /* 0x000000011e00788c */ /* 0x000fe4000bfa5270 */
[----:B------:R-:W-:Y:S02]  /*4920*/  UPRMT UR33, UR10, 0x654, UR33 ;  /* 0x000006540a217896 */ /* 0x000fe40008000021 */
[----:B------:R-:W-:Y:S02]  /*4930*/  USHF.R.U32.HI UR37, URZ, UR29, UR6 ;  /* 0x0000001dff257299 */ /* 0x000fe40008011606 */
[----:B------:R-:W-:-:S02]  /*4940*/  UPRMT UR34, UR10, 0x654, UR17 ;  /* 0x000006540a227896 */ /* 0x000fc40008000011 */
[----:B------:R-:W-:Y:S02]  /*4950*/  USHF.R.U32.HI UR35, URZ, UR39, UR35 ;  /* 0x00000027ff237299 */ /* 0x000fe40008011623 */
[----:B------:R-:W-:-:S11]  /*4960*/  UISETP.NE.AND UP2, UPT, UR4, 0x1, UPT ;  /* 0x000000010400788c */ /* 0x000fd6000bf45270 */
.L_x_97:
[C---:B------:R-:W-:Y:S02]  /*4970*/  LEA R12, R14.reuse, UR21, 0x3 ;  /* 0x000000150e0c7c11 */ /* 0x040fe4000f8e18ff */
[----:B------:R-:W-:Y:S02]  /*4980*/  SHF.L.U32 R9, R13, 0x1f, RZ ;  /* 0x0000001f0d097819 */ /* 0x000fe400000006ff */
[----:B------:R-:W-:Y:S02]  /*4990*/  LEA R10, R14, UR21, 0x4 ;  /* 0x000000150e0a7c11 */ /* 0x000fe4000f8e20ff */
[----:B--2---:R-:W2:Y:S02]  /*49a0*/  SYNCS.PHASECHK.TRANS64.TRYWAIT P0, [R12+URZ+0x140], R9 ;  /* 0x000140090c0075a7 */ /* 0x004ea400080011ff */
[----:B--2---:R-:W-:Y:S05]  /*49b0*/  @!P0 BRA `(.L_x_89) ;  /* 0x0000004000d48947 */ /* 0x004fea0003800000 */
.L_x_179:
[----:B--2---:R-:W2:Y:S01]  /*49c0*/  LDS.128 R8, [R10+0x1d0] ;  /* 0x0001d0000a087984 */ /* 0x004ea20000000c00 */
[----:B------:R-:W-:Y:S01]  /*49d0*/  UISETP.GE.AND UP0, UPT, UR42, 0x1, UPT ;  /* 0x000000012a00788c */ /* 0x000fe2000bf06270 */
[----:B------:R-:W-:Y:S01]  /*49e0*/  @!PT LDS RZ, [RZ] ;  /* 0x00000000fffff984 */ /* 0x000fe20000000800 */
[----:B------:R-:W-:Y:S01]  /*49f0*/  @!PT LDS RZ, [RZ] ;  /* 0x00000000fffff984 */ /* 0x000fe20000000800 */
[----:B------:R-:W-:Y:S01]  /*4a00*/  @!PT LDS RZ, [RZ] ;  /* 0x00000000fffff984 */ /* 0x000fe20000000800 */
[----:B------:R-:W-:Y:S01]  /*4a10*/  @!PT LDS RZ, [RZ] ;  /* 0x00000000fffff984 */ /* 0x000fe20000000800 */
[----:B------:R4:W-:Y:S06]  /*4a20*/  MEMBAR.ALL.CTA ;  /* 0x0000000000007992 */ /* 0x0009ec0000008000 */
[----:B----4-:R-:W4:Y:S01]  /*4a30*/  FENCE.VIEW.ASYNC.S ;  /* 0x00000000000073c6 */ /* 0x010f220000000000 */
[----:B--2---:R-:W-:Y:S11]  /*4a40*/  LOP3.LUT P0, RZ, R10, 0x1, RZ, 0xc0, !PT ;  /* 0x000000010aff7812 */ /* 0x004ff6000780c0ff */
[----:B------:R-:W-:Y:S02]  /*4a50*/  @!UPT UIADD3 URZ, UPT, UPT, URZ, URZ, URZ ;  /* 0x000000fffffff290 */ /* 0x000fe4000fffe0ff */
[----:B----4-:R-:W-:Y:S01]  /*4a60*/  VOTEU.ANY UP1, P0 ;  /* 0x0000000000ff7886 */ /* 0x010fe20000020100 */
[----:B------:R-:W-:Y:S11]  /*4a70*/  PLOP3.LUT P0, PT, PT, PT, UP1, 0x80, 0x8 ;  /* 0x000000000008781c */ /* 0x000ff60003f0f018 */
[----:B------:R-:W-:Y:S02]  /*4a80*/  @!UPT UIADD3 URZ, UPT, UPT, URZ, URZ, URZ ;  /* 0x000000fffffff290 */ /* 0x000fe4000fffe0ff */
[----:B------:R-:W-:Y:S02]  /*4a90*/  @P0 SHF.R.U32.HI R0, RZ, 0x10, R9 ;  /* 0x00000010ff000819 */ /* 0x000fe40000011609 */
[----:B------:R-:W-:Y:S02]  /*4aa0*/  @P0 MOV R6, R8 ;  /* 0x0000000800060202 */ /* 0x000fe40000000f00 */
[----:B------:R-:W-:Y:S01]  /*4ab0*/  @P0 R2UR UR4, R0 ;  /* 0x00000000000402ca */ /* 0x000fe200000e0000 */
[----:B------:R-:W-:Y:S01]  /*4ac0*/  VIADD R0, R12, 0x150 ;  /* 0x000001500c007836 */ /* 0x000fe20000000000 */
[----:B------:R-:W-:Y:S02]  /*4ad0*/  @P0 LOP3.LUT R8, R9, 0xffff, RZ, 0xc0, !PT ;  /* 0x0000ffff09080812 */ /* 0x000fe400078ec0ff */
[----:B------:R-:W-:Y:S02]  /*4ae0*/  @P0 R2UR UR6, R6 ;  /* 0x00000000060602ca */ /* 0x000fe400000e0000 */
[----:B------:R-:W-:Y:S02]  /*4af0*/  PRMT R0, RZ, 0x654, R0 ;  /* 0x00000654ff007816 */ /* 0x000fe40000000000 */
[----:B------:R-:W-:Y:S02]  /*4b00*/  @P0 R2UR UR5, R8 ;  /* 0x00000000080502ca */ /* 0x000fe400000e0000 */
[----:B------:R2:W-:Y:S03]  /*4b10*/  SYNCS.ARRIVE.TRANS64.RED.A1T0 RZ, [R0+URZ], RZ ;  /* 0x000000ff00ff79a7 */ /* 0x0005e600081004ff */
[----:B------:R-:W-:Y:S04]  /*4b20*/  @UP1 UMOV UR26, UR4 ;  /* 0x00000004001a1c82 */ /* 0x000fe80008000000 */
[----:B------:R-:W-:Y:S04]  /*4b30*/  @UP1 UMOV UR14, UR6 ;  /* 0x00000006000e1c82 */ /* 0x000fe80008000000 */
[----:B------:R-:W-:Y:S01]  /*4b40*/  @UP1 UMOV UR13, UR5 ;  /* 0x00000005000d1c82 */ /* 0x000fe20008000000 */
[----:B------:R-:W-:Y:S05]  /*4b50*/  BRA.U !UP0, `(.L_x_90) ;  /* 0x0000000108a47547 */ /* 0x000fea000b800000 */
[----:B------:R-:W-:Y:S02]  /*4b60*/  UIMAD.WIDE.U32 UR8, UR13, UR31, URZ ;  /* 0x0000001f0d0872a5 */ /* 0x000fe4000f8e00ff */
[----:B------:R-:W-:Y:S02]  /*4b70*/  UIMAD.WIDE.U32 UR10, UR14, UR28, URZ ;  /* 0x0000001c0e0a72a5 */ /* 0x000fe4000f8e00ff */
[----:B------:R-:W-:Y:S02]  /*4b80*/  USEL UR4, UR27, UR35, !UP5 ;  /* 0x000000231b047287 */ /* 0x000fe4000e800000 */
[----:B------:R-:W-:Y:S02]  /*4b90*/  USEL UR7, UR32, UR37, !UP6 ;  /* 0x0000002520077287 */ /* 0x000fe4000f000000 */
[----:B-1----:R-:W-:Y:S02]  /*4ba0*/  UIMAD.WIDE.U32 UR18, UR4, UR22, URZ ;  /* 0x00000016041272a5 */ /* 0x002fe4000f8e00ff */
[----:B------:R-:W-:Y:S01]  /*4bb0*/  UIMAD.WIDE.U32 UR24, UR7, UR22, URZ ;  /* 0x00000016071872a5 */ /* 0x000fe2000f8e00ff */
[----:B------:R-:W-:Y:S02]  /*4bc0*/  UMOV UR5, UR9 ;  /* 0x0000000900057c82 */ /* 0x000fe40008000000 */
[----:B------:R-:W-:Y:S03]  /*4bd0*/  USHF.R.U32.HI UR6, URZ, UR39, UR5 ;  /* 0x00000027ff067299 */ /* 0x000fe60008011605 */
[----:B------:R-:W-:Y:S01]  /*4be0*/  UMOV UR5, UR11 ;  /* 0x0000000b00057c82 */ /* 0x000fe20008000000 */
[----:B------:R-:W-:Y:S02]  /*4bf0*/  USEL UR6, UR13, UR6, !UP5 ;  /* 0x000000060d067287 */ /* 0x000fe4000e800000 */
[----:B------:R-:W-:Y:S02]  /*4c00*/  USHF.R.U32.HI UR8, URZ, UR29, UR5 ;  /* 0x0000001dff087299 */ /* 0x000fe40008011605 */
[----:B------:R-:W-:Y:S01]  /*4c10*/  UIMAD.WIDE.U32 UR10, UR6, UR22, URZ ;  /* 0x00000016060a72a5 */ /* 0x000fe2000f8e00ff */
[----:B------:R-:W-:Y:S02]  /*4c20*/  UMOV UR5, UR19 ;  /* 0x0000001300057c82 */ /* 0x000fe40008000000 */
[----:B------:R-:W-:Y:S03]  /*4c30*/  @UP4 USHF.R.U32.HI UR4, URZ, UR23, UR5 ;  /* 0x00000017ff044299 */ /* 0x000fe60008011605 */
[----:B------:R-:W-:Y:S01]  /*4c40*/  UMOV UR5, UR25 ;  /* 0x0000001900057c82 */ /* 0x000fe20008000000 */
[----:B------:R-:W-:Y:S02]  /*4c50*/  UIMAD UR4, UR42, UR4, URZ ;  /* 0x000000042a0472a4 */ /* 0x000fe4000f8e02ff */
[----:B------:R-:W-:Y:S02]  /*4c60*/  @UP4 USHF.R.U32.HI UR7, URZ, UR23, UR5 ;  /* 0x00000017ff074299 */ /* 0x000fe40008011605 */
[----:B------:R-:W-:Y:S02]  /*4c70*/  USEL UR5, UR14, UR8, !UP6 ;  /* 0x000000080e057287 */ /* 0x000fe4000f000000 */
[----:B------:R-:W-:Y:S02]  /*4c80*/  UIMAD UR8, UR42, UR7, URZ ;  /* 0x000000072a0872a4 */ /* 0x000fe4000f8e02ff */
[----:B------:R-:W-:Y:S03]  /*4c90*/  UISETP.GE.AND UP0, UPT, UR6, UR4, UPT ;  /* 0x000000040600728c */ /* 0x000fe6000bf06270 */
[----:B------:R-:W-:Y:S01]  /*4ca0*/  UMOV UR4, UR11 ;  /* 0x0000000b00047c82 */ /* 0x000fe20008000000 */
[----:B------:R-:W-:Y:S02]  /*4cb0*/  UISETP.GE.OR UP0, UPT, UR5, UR8, UP0 ;  /* 0x000000080500728c */ /* 0x000fe40008706670 */
[----:B------:R-:W-:Y:S02]  /*4cc0*/  USHF.R.U32.HI UR4, URZ, UR23, UR4 ;  /* 0x00000017ff047299 */ /* 0x000fe40008011604 */
[----:B------:R-:W-:Y:S02]  /*4cd0*/  UIMAD.WIDE.U32 UR8, UR5, UR22, URZ ;  /* 0x00000016050872a5 */ /* 0x000fe4000f8e00ff */
[----:B------:R-:W-:Y:S04]  /*4ce0*/  USEL UR10, UR6, UR4, !UP4 ;  /* 0x00000004060a7287 */ /* 0x000fe8000e000000 */
[----:B------:R-:W-:Y:S01]  /*4cf0*/  UIADD3 UR11, UPT, UPT, -UR10, URZ, URZ ;  /* 0x000000ff0a0b7290 */ /* 0x000fe2000fffe1ff */
[----:B------:R-:W-:Y:S02]  /*4d00*/  @!UP0 UMOV UR4, UR9 ;  /* 0x0000000900048c82 */ /* 0x000fe40008000000 */
[----:B------:R-:W-:Y:S02]  /*4d10*/  @!UP0 USHF.R.U32.HI UR4, URZ, UR23, UR4 ;  /* 0x00000017ff048299 */ /* 0x000fe40008011604 */
[----:B------:R-:W-:Y:S02]  /*4d20*/  UIMAD UR8, UR42, UR11, UR6 ;  /* 0x0000000b2a0872a4 */ /* 0x000fe4000f8e0206 */
[----:B------:R-:W-:Y:S04]  /*4d30*/  @!UP0 USEL UR4, UR5, UR4, !UP4 ;  /* 0x0000000405048287 */ /* 0x000fe8000e000000 */
[----:B------:R-:W-:Y:S02]  /*4d40*/  @!UP0 UIMAD UR8, UR7, UR8, UR4 ;  /* 0x00000008070882a4 */ /* 0x000fe4000f8e0204 */
[----:B------:R-:W-:Y:S02]  /*4d50*/  @!UP0 UIADD3 UR9, UPT, UPT, UR10, -UR4, URZ ;  /* 0x800000040a098290 */ /* 0x000fe4000fffe0ff */
[----:B------:R-:W-:Y:S02]  /*4d60*/  UIADD3 UR4, UPT, UPT, -UR5, URZ, URZ ;  /* 0x000000ff05047290 */ /* 0x000fe4000fffe1ff */
[----:B------:R-:W-:Y:S02]  /*4d70*/  UIADD3 UR7, UPT, UPT, -UR6, URZ, URZ ;  /* 0x000000ff06077290 */ /* 0x000fe4000fffe1ff */
[----:B------:R-:W-:Y:S02]  /*4d80*/  @!UP0 UIMAD UR6, UR9, UR42, UR5 ;  /* 0x0000002a090682a4 */ /* 0x000fe4000f8e0205 */
[----:B------:R-:W-:Y:S02]  /*4d90*/  UIMAD UR14, UR15, UR4, UR14 ;  /* 0x000000040f0e72a4 */ /* 0x000fe4000f8e020e */
[----:B------:R-:W-:Y:S01]  /*4da0*/  UIMAD UR13, UR30, UR7, UR13 ;  /* 0x000000071e0d72a4 */ /* 0x000fe2000f8e020d */
[----:B------:R-:W-:Y:S02]  /*4db0*/  @!UP0 UMOV UR5, UR8 ;  /* 0x0000000800058c82 */ /* 0x000fe40008000000 */
[----:B------:R-:W-:Y:S02]  /*4dc0*/  UIMAD UR14, UR5, UR15, UR14 ;  /* 0x0000000f050e72a4 */ /* 0x000fe4000f8e020e */
[----:B------:R-:W-:Y:S11]  /*4dd0*/  UIMAD UR13, UR6, UR30, UR13 ;  /* 0x0000001e060d72a4 */ /* 0x000ff6000f8e020d */
[----:B------:R-:W-:Y:S01]  /*4de0*/  @!UPT UIADD3 URZ, UPT, UPT, URZ, URZ, URZ ;  /* 0x000000fffffff290 */ /* 0x000fe2000fffe0ff */
.L_x_90:
[----:B------:R-:W4:Y:S01]  /*4df0*/  @!UP2 LDCU.128 UR8, c[0x0][0xb10] ;  /* 0x00016200ff08a7ac */ /* 0x000f220008000c00 */
[C---:B---3--:R-:W-:Y:S02]  /*4e00*/  ISETP.NE.U32.AND P1, PT, R4.reuse, RZ, PT ;  /* 0x000000ff0400720c */ /* 0x048fe40003f25070 */
[----:B------:R-:W-:Y:S02]  /*4e10*/  ISETP.NE.U32.AND P0, PT, R4, RZ, PT ;  /* 0x000000ff0400720c */ /* 0x000fe40003f05070 */
[C---:B------:R-:W-:Y:S02]  /*4e20*/  ISETP.NE.AND.EX P1, PT, R5.reuse, RZ, PT, P1 ;  /* 0x000000ff0500720c */ /* 0x040fe40003f25310 */
[----:B------:R-:W-:Y:S01]  /*4e30*/  ISETP.NE.AND.EX P0, PT, R5, RZ, PT, P0 ;  /* 0x000000ff0500720c */ /* 0x000fe20003f05300 */
[----:B------:R-:W3:Y:S01]  /*4e40*/  @!UP2 LDCU UR5, c[0x0][0xb0c] ;  /* 0x00016180ff05a7ac */ /* 0x000ee20008000800 */
[----:B------:R-:W-:Y:S01]  /*4e50*/  SHF.L.U32 R9, R15, 0x1f, RZ ;  /* 0x0000001f0f097819 */ /* 0x000fe200000006ff */
[----:B------:R-:W-:Y:S02]  /*4e60*/  USHF.L.U32 UR19, UR16, 0x6, URZ ;  /* 0x0000000610137899 */ /* 0x000fe400080006ff */
[----:B------:R-:W-:Y:S02]  /*4e70*/  USHF.L.U32 UR18, UR20, 0x7, URZ ;  /* 0x0000000714127899 */ /* 0x000fe400080006ff */
[----:B----4-:R-:W-:Y:S07]  /*4e80*/  UIMAD.WIDE.U32 UR6, UR14, UR8, URZ ;  /* 0x000000080e0672a5 */ /* 0x010fee000f8e00ff */
[----:B------:R-:W-:Y:S01]  /*4e90*/  @!UP2 UMOV UR4, UR7 ;  /* 0x000000070004ac82 */ /* 0x000fe20008000000 */
[----:B---3--:R-:W-:Y:S02]  /*4ea0*/  @!UP2 UISETP.NE.AND UP0, UPT, UR5, 0x1, UPT ;  /* 0x000000010500a88c */ /* 0x008fe4000bf05270 */
[----:B------:R-:W-:Y:S02]  /*4eb0*/  @!UP2 USHF.R.U32.HI UR4, URZ, UR9, UR4 ;  /* 0x00000009ff04a299 */ /* 0x000fe40008011604 */
[----:B------:R-:W-:Y:S02]  /*4ec0*/  UIMAD.WIDE.U32 UR6, UR13, UR11, URZ ;  /* 0x0000000b0d0672a5 */ /* 0x000fe4000f8e00ff */
[----:B------:R-:W-:Y:S02]  /*4ed0*/  @!UP2 USEL UR8, UR14, UR4, !UP0 ;  /* 0x000000040e08a287 */ /* 0x000fe4000c000000 */
[----:B------:R-:W-:Y:S03]  /*4ee0*/  @!UP2 UISETP.NE.AND UP0, UPT, UR10, 0x1, UPT ;  /* 0x000000010a00a88c */ /* 0x000fe6000bf05270 */
[----:B------:R-:W-:Y:S02]  /*4ef0*/  @!UP2 UMOV UR6, UR7 ;  /* 0x000000070006ac82 */ /* 0x000fe40008000000 */
[----:B------:R-:W3:Y:S02]  /*4f00*/  @!UP2 LDCU UR4, c[0x0][0xb20] ;  /* 0x00016400ff04a7ac */ /* 0x000ee40008000800 */
[----:B---3--:R-:W-:Y:S04]  /*4f10*/  @!UP2 USHF.R.U32.HI UR6, URZ, UR4, UR6 ;  /* 0x00000004ff06a299 */ /* 0x008fe80008011606 */
[----:B------:R-:W-:Y:S04]  /*4f20*/  @!UP2 USEL UR6, UR13, UR6, !UP0 ;  /* 0x000000060d06a287 */ /* 0x000fe8000c000000 */
[----:B------:R-:W-:Y:S02]  /*4f30*/  @!UP2 UIADD3 UR4, UPT, UPT, -UR8, UR6, URZ ;  /* 0x000000060804a290 */ /* 0x000fe4000fffe1ff */
[----:B------:R-:W-:Y:S02]  /*4f40*/  @!UP2 UIADD3 UR6, UPT, UPT, UR8, -UR6, URZ ;  /* 0x800000060806a290 */ /* 0x000fe4000fffe0ff */
[----:B------:R-:W-:Y:S02]  /*4f50*/  @!UP2 UIMAD UR14, UR4, UR5, UR14 ;  /* 0x00000005040ea2a4 */ /* 0x000fe4000f8e020e */
[----:B------:R-:W-:Y:S01]  /*4f60*/  @!UP2 UIMAD UR13, UR6, UR10, UR13 ;  /* 0x0000000a060da2a4 */ /* 0x000fe2000f8e020d */
[----:B------:R-:W-:Y:S11]  /*4f70*/  BRA.U UP3, `(.L_x_91) ;  /* 0x0000000103107547 */ /* 0x000ff6000b800000 */
[----:B--2---:R-:W-:Y:S04]  /*4f80*/  MOV R0, UR38 ;  /* 0x0000002600007c02 */ /* 0x004fe80008000f00 */
[----:B------:R-:W-:Y:S04]  /*4f90*/  SHF.L.U32 R11, R0, 0x1f, RZ ;  /* 0x0000001f000b7819 */ /* 0x000fe800000006ff */
[----:B------:R-:W2:Y:S02]  /*4fa0*/  SYNCS.PHASECHK.TRANS64.TRYWAIT P2, [UR21+0x138], R11 ;  /* 0x0001380bff0075a7 */ /* 0x000ea40008041115 */
[----:B--2---:R-:W-:Y:S05]  /*4fb0*/  @!P2 BRA `(.L_x_92) ;  /* 0x0000003c0068a947 */ /* 0x004fea0003800000 */
.L_x_91:
[----:B------:R-:W-:Y:S05]  /*4fc0*/  @!P1 BRA `(.L_x_93) ;  /* 0x0000000000309947 */ /* 0x000fea0003800000 */
[----:B------:R-:W-:Y:S01]  /*4fd0*/  ISETP.NE.U32.AND P1, PT, R2, RZ, PT ;  /* 0x000000ff0200720c */ /* 0x000fe20003f25070 */
[----:B------:R-:W3:Y:S01]  /*4fe0*/  LDCU.64 UR4, c[0x0][0x358] ;  /* 0x00006b00ff0477ac */ /* 0x000ee20008000a00 */
[----:B------:R-:W-:Y:S02]  /*4ff0*/  IMAD.MOV.U32 R84, RZ, RZ, 0x1 ;  /* 0x00000001ff547424 */ /* 0x000fe400078e00ff */
[----:B------:R-:W-:Y:S11]  /*5000*/  ISETP.NE.AND.EX P1, PT, R3, RZ, PT, P1 ;  /* 0x000000ff0300720c */ /* 0x000ff60003f25310 */
[----:B------:R-:W-:Y:S02]  /*5010*/  @!UPT UIADD3 URZ, UPT, UPT, URZ, URZ, URZ ;  /* 0x000000fffffff290 */ /* 0x000fe4000fffe0ff */
[----:B--2---:R-:W2:Y:S01]  /*5020*/  @P1 LDC.64 R10, c[0x0][0x888] ;  /* 0x00022200ff0a1b82 */ /* 0x004ea20000000a00 */
[----:B------:R-:W-:Y:S04]  /*5030*/  @P1 IMAD R0, R4, UR36, RZ ;  /* 0x0000002404001c24 */ /* 0x000fe8000f8e02ff */
[----:B--2---:R-:W-:Y:S04]  /*5040*/  @P1 IMAD.WIDE R10, R0, 0x4, R10 ;  /* 0x00000004000a1825 */ /* 0x004fe800078e020a */
[----:B------:R-:W-:Y:S01]  /*5050*/  HFMA2 R0, -RZ, RZ, 0, 5.9604644775390625e-08 ;  /* 0x00000001ff007431 */ /* 0x000fe200000001ff */
[----:B---3-5:R3:W5:Y:S04]  /*5060*/  @P1 LDG.E R41, desc[UR4][R10.64] ;  /* 0x000000040a291981 */ /* 0x028768000c1e1900 */
[----:B------:R-:W-:Y:S01]  /*5070*/  @!P1 PRMT R84, R0, 0x7610, R84 ;  /* 0x0000761000549816 */ /* 0x000fe20000000054 */
[----:B---3--:R-:W4:Y:S06]  /*5080*/  @!P1 LDC R41, c[0x0][0x880] ;  /* 0x00022000ff299b82 */ /* 0x008f2c0000000800 */
.L_x_93:
[----:B----45:R-:W-:Y:S01]  /*5090*/  @!P0 FSETP.EQ.AND P1, PT, R41, RZ, PT ;  /* 0x000000ff2900820b */ /* 0x030fe20003f22000 */
[----:B------:R-:W-:Y:S01]  /*50a0*/  @!UPT UIADD3 URZ, UPT, UPT, URZ, URZ, URZ ;  /* 0x000000fffffff290 */ /* 0x000fe2000fffe0ff */
[----:B------:R-:W-:Y:S11]  /*50b0*/  @!P0 BRA `(.L_x_94) ;  /* 0x0000000000188947 */ /* 0x000ff60003800000 */
[----:B------:R-:W-:Y:S02]  /*50c0*/  LOP3.LUT P0, RZ, R84, 0xff, RZ, 0xc0, !PT ;  /* 0x000000ff54ff7812 */ /* 0x000fe4000780c0ff */
[----:B------:R-:W-:Y:S04]  /*50d0*/  ISETP.NE.U32.AND P1, PT, R2, RZ, PT ;  /* 0x000000ff0200720c */ /* 0x000fe80003f25070 */
[----:B------:R-:W-:Y:S04]  /*50e0*/  ISETP.NE.AND.EX P1, PT, R3, RZ, PT, P1 ;  /* 0x000000ff0300720c */ /* 0x000fe80003f25310 */
[----:B------:R-:W-:Y:S03]  /*50f0*/  PLOP3.LUT P1, PT, P1, PT, PT, 0x8, 0x80 ;  /* 0x000000000080781c */ /* 0x000fe60000f2e170 */
[----:B------:R-:W-:Y:S11]  /*5100*/  @P0 FSETP.EQ.AND P1, PT, R41, RZ, PT ;  /* 0x000000ff2900020b */ /* 0x000ff60003f22000 */
[----:B------:R-:W-:Y:S02]  /*5110*/  @!UPT UIADD3 URZ, UPT, UPT, URZ, URZ, URZ ;  /* 0x000000fffffff290 */ /* 0x000fe4000fffe0ff */
.L_x_94:
[----:B------:R-:W3:Y:S01]  /*5120*/  SYNCS.PHASECHK.TRANS64.TRYWAIT P2, [UR21+0x120], R9 ;  /* 0x00012009ff0075a7 */ /* 0x000ee20008041115 */
[----:B------:R-:W-:Y:S04]  /*5130*/  ELECT P0, URZ, PT ;  /* 0x0000000000ff782f */ /* 0x000fe80003800000 */
[----:B------:R-:W-:Y:S11]  /*5140*/  PLOP3.LUT P1, PT, P1, P0, PT, 0xf2, 0x2f ;  /* 0x00000000002f781c */ /* 0x000ff60000f21e72 */
[----:B------:R-:W-:Y:S02]  /*5150*/  @!UPT UIADD3 URZ, UPT, UPT, URZ, URZ, URZ ;  /* 0x000000fffffff290 */ /* 0x000fe4000fffe0ff */
[----:B------:R-:W-:Y:S05]  /*5160*/  @!P1 IADD3 R8, P0, PT, R16, 0x580, RZ ;  /* 0x0000058010089810 */ /* 0x000fea0007f1e0ff */
[----:B------:R-:W-:Y:S01]  /*5170*/  @!P1 IMAD.X R6, RZ, RZ, R17, P0 ;  /* 0x000000ffff069224 */ /* 0x000fe200000e0611 */
[----:B---3--:R-:W-:Y:S07]  /*5180*/  @!P2 BRA `(.L_x_95) ;  /* 0x0000003c000ca947 */ /* 0x008fee0003800000 */
.L_x_182:
[----:B------:R-:W-:Y:S01]  /*5190*/  @!P1 R2UR UR5, R8 ;  /* 0x00000000080592ca */ /* 0x000fe200000e0000 */
[----:B------:R-:W-:Y:S01]  /*51a0*/  VOTEU.ALL UP0, P1 ;  /* 0x0000000000ff7886 */ /* 0x000fe20000800000 */
[----:B------:R-:W-:Y:S01]  /*51b0*/  @!P1 R2UR UR4, R6 ;  /* 0x00000000060492ca */ /* 0x000fe200000e0000 */
[----:B--2---:R-:W-:Y:S01]  /*51c0*/  @!P1 IMAD.MOV.U32 R0, RZ, RZ, 0x1000 ;  /* 0x00001000ff009424 */ /* 0x004fe200078e00ff */
[----:B------:R-:W-:Y:S01]  /*51d0*/  UMOV UR6, 0x0 ;  /* 0x0000000000067882 */ /* 0x000fe20000000000 */
[----:B------:R-:W-:Y:S01]  /*51e0*/  UMOV UR7, 0x10000000 ;  /* 0x1000000000077882 */ /* 0x000fe20000000000 */
[----:B------:R-:W-:Y:S01]  /*51f0*/  @!UP0 UIADD3 UR16, UPT, UPT, UR21, 0x200, URZ ;  /* 0x0000020015108890 */ /* 0x000fe2000fffe0ff */
[----:B------:R-:W-:Y:S01]  /*5200*/  VIADD R14, R14, 0x1 ;  /* 0x000000010e0e7836 */ /* 0x000fe20000000000 */
[----:B------:R-:W-:Y:S01]  /*5210*/  VOTEU.ALL UP0, P1 ;  /* 0x0000000000ff7886 */ /* 0x000fe20000800000 */
[----:B------:R-:W-:Y:S04]  /*5220*/  UMOV UR20, UR36 ;  /* 0x0000002400147c82 */ /* 0x000fe80008000000 */
[----:B------:R-:W-:Y:S02]  /*5230*/  IMAD.U32 R10, RZ, RZ, UR5 ;  /* 0x00000005ff0a7e24 */ /* 0x000fe4000f8e00ff */
[----:B------:R-:W-:Y:S03]  /*5240*/  IMAD.U32 R11, RZ, RZ, UR4 ;  /* 0x00000004ff0b7e24 */ /* 0x000fe6000f8e00ff */
[----:B------:R-:W-:Y:S02]  /*5250*/  @!P1 R2UR UR4, R10 ;  /* 0x000000000a0492ca */ /* 0x000fe400000e0000 */
[----:B------:R-:W-:Y:S11]  /*5260*/  @!P1 R2UR UR5, R11 ;  /* 0x000000000b0592ca */ /* 0x000ff600000e0000 */
[----:B------:R-:W-:Y:S02]  /*5270*/  @!UPT UIADD3 URZ, UPT, UPT, URZ, URZ, URZ ;  /* 0x000000fffffff290 */ /* 0x000fe4000fffe0ff */
[----:B------:R2:W-:Y:S01]  /*5280*/  @!UP0 UTMALDG.3D [UR16], [UR4], desc[UR6] ;  /* 0x00000610040085b4 */ /* 0x0005e20008011000 */
[----:B------:R2:W-:Y:S01]  /*5290*/  @!P1 SYNCS.ARRIVE.TRANS64.RED.A0TR RZ, [UR21+0x110], R0 ;  /* 0x00011000ffff99a7 */ /* 0x0005e20008300415 */
[----:B------:R-:W-:Y:S01]  /*52a0*/  SYNCS.ARRIVE.TRANS64.RED.A1T0 RZ, [UR34], RZ ;  /* 0x000000ffffff79a7 */ /* 0x000fe20008100422 */
[----:B------:R-:W3:Y:S02]  /*52b0*/  SYNCS.PHASECHK.TRANS64.TRYWAIT P0, [UR21+0x128], R9 ;  /* 0x00012809ff0075a7 */ /* 0x000ee40008001115 */
[----:B--23--:R-:W-:Y:S05]  /*52c0*/  @!P0 BRA `(.L_x_96) ;  /* 0x0000003800d48947 */ /* 0x00cfea0003800000 */
.L_x_184:
[----:B------:R-:W-:Y:S01]  /*52d0*/  @!P1 IADD3 R6, P0, PT, R16, 0x580, RZ ;  /* 0x0000058010069810 */ /* 0x000fe20007f1e0ff */
[----:B------:R-:W-:Y:S01]  /*52e0*/  VOTEU.ALL UP0, P1 ;  /* 0x0000000000ff7886 */ /* 0x000fe20000800000 */
[----:B------:R-:W-:Y:S01]  /*52f0*/  UMOV UR6, 0x0 ;  /* 0x0000000000067882 */ /* 0x000fe20000000000 */
[----:B------:R-:W-:Y:S01]  /*5300*/  UMOV UR7, 0x10000000 ;  /* 0x1000000000077882 */ /* 0x000fe20000000000 */
[----:B------:R-:W-:Y:S01]  /*5310*/  @!P1 R2UR UR5, R6 ;  /* 0x00000000060592ca */ /* 0x000fe200000e0000 */
[----:B--2---:R-:W-:Y:S01]  /*5320*/  @!P1 IMAD.X R0, RZ, RZ, R17, P0 ;  /* 0x000000ffff009224 */ /* 0x004fe200000e0611 */
[----:B------:R-:W-:Y:S01]  /*5330*/  @!UP0 UIADD3 UR10, UPT, UPT, UR18, 0x40, URZ ;  /* 0x00000040120a8890 */ /* 0x000fe2000fffe0ff */
[----:B------:R-:W-:Y:S01]  /*5340*/  ISETP.NE.AND P0, PT, R14, 0x2, PT ;  /* 0x000000020e00780c */ /* 0x000fe20003f05270 */
[----:B------:R-:W-:Y:S01]  /*5350*/  @!UP0 UIADD3 UR8, UPT, UPT, UR21, 0x1200, URZ ;  /* 0x0000120015088890 */ /* 0x000fe2000fffe0ff */
[----:B------:R-:W-:Y:S01]  /*5360*/  LOP3.LUT R15, R15, 0x1, RZ, 0x3c, !PT ;  /* 0x000000010f0f7812 */ /* 0x000fe200078e3cff */
[----:B------:R-:W-:Y:S01]  /*5370*/  @!UP0 UIADD3 UR9, UPT, UPT, UR21, 0x118, URZ ;  /* 0x0000011815098890 */ /* 0x000fe2000fffe0ff */
[----:B------:R-:W-:Y:S01]  /*5380*/  @!P1 R2UR UR4, R0 ;  /* 0x00000000000492ca */ /* 0x000fe200000e0000 */
[----:B------:R-:W-:Y:S01]  /*5390*/  VOTEU.ALL UP0, P1 ;  /* 0x0000000000ff7886 */ /* 0x000fe20000800000 */
[----:B------:R-:W-:Y:S01]  /*53a0*/  UMOV UR11, UR19 ;  /* 0x00000013000b7c82 */ /* 0x000fe20008000000 */
[----:B------:R-:W-:Y:S01]  /*53b0*/  UMOV UR12, UR36 ;  /* 0x00000024000c7c82 */ /* 0x000fe20008000000 */
[----:B------:R-:W-:Y:S01]  /*53c0*/  SEL R0, RZ, 0x1, P0 ;  /* 0x00000001ff007807 */ /* 0x000fe20000000000 */
[----:B------:R-:W-:Y:S01]  /*53d0*/  UIADD3 UR20, UPT, UPT, UR13, UR59, URZ ;  /* 0x0000003b0d147290 */ /* 0x000fe2000fffe0ff */
[----:B------:R-:W-:Y:S01]  /*53e0*/  IMAD.U32 R8, RZ, RZ, UR5 ;  /* 0x00000005ff087e24 */ /* 0x000fe2000f8e00ff */
[----:B------:R-:W-:Y:S01]  /*53f0*/  SEL R14, R14, RZ, P0 ;  /* 0x000000ff0e0e7207 */ /* 0x000fe20000000000 */
[----:B------:R-:W-:Y:S01]  /*5400*/  UIADD3 UR16, UPT, UPT, UR14, UR62, URZ ;  /* 0x0000003e0e107290 */ /* 0x000fe2000fffe0ff */
[----:B------:R-:W-:Y:S01]  /*5410*/  LOP3.LUT R13, R13, R0, RZ, 0x3c, !PT ;  /* 0x000000000d0d7212 */ /* 0x000fe200078e3cff */
[----:B------:R-:W-:Y:S01]  /*5420*/  UPLOP3.LUT UP3, UPT, UPT, UPT, UPT, 0x80, 0x8 ;  /* 0x000000000008789c */ /* 0x000fe20003f6f070 */
[----:B------:R-:W-:Y:S02]  /*5430*/  UMOV UR36, UR26 ;  /* 0x0000001a00247c82 */ /* 0x000fe40008000000 */
[----:B------:R-:W-:Y:S01]  /*5440*/  IMAD.U32 R9, RZ, RZ, UR4 ;  /* 0x00000004ff097e24 */ /* 0x000fe2000f8e00ff */
[----:B------:R-:W-:Y:S04]  /*5450*/  @!P1 R2UR UR4, R8 ;  /* 0x00000000080492ca */ /* 0x000fe800000e0000 */
[----:B------:R-:W-:Y:S11]  /*5460*/  @!P1 R2UR UR5, R9 ;  /* 0x00000000090592ca */ /* 0x000ff600000e0000 */
[----:B------:R-:W-:Y:S02]  /*5470*/  @!UPT UIADD3 URZ, UPT, UPT, URZ, URZ, URZ ;  /* 0x000000fffffff290 */ /* 0x000fe4000fffe0ff */
[----:B------:R2:W-:Y:S01]  /*5480*/  @!UP0 UTMALDG.3D [UR8], [UR4], desc[UR6] ;  /* 0x00000608040085b4 */ /* 0x0005e20008011000 */
[----:B------:R2:W-:Y:S01]  /*5490*/  @!P1 SYNCS.ARRIVE.TRANS64.RED.A0TR RZ, [UR21+0x118], R7 ;  /* 0x00011807ffff99a7 */ /* 0x0005e20008300415 */
[----:B------:R-:W-:Y:S01]  /*54a0*/  SYNCS.ARRIVE.TRANS64.RED.A1T0 RZ, [UR33], RZ ;  /* 0x000000ffffff79a7 */ /* 0x000fe20008100421 */
[----:B------:R-:W-:Y:S05]  /*54b0*/  BRA.U UP1, `(.L_x_97) ;  /* 0xfffffff5012c7547 */ /* 0x000fea000b83ffff */
[----:B------:R-:W-:-:S04]  /*54c0*/  SHF.L.U32 R3, R15, 0x1f, RZ ;  /* 0x0000001f0f037819 */ /* 0x000fc800000006ff */
[----:B------:R-:W3:Y:S02]  /*54d0*/  SYNCS.PHASECHK.TRANS64.TRYWAIT P0, [UR21+0x120], R3 ;  /* 0x00012003ff0075a7 */ /* 0x000ee40008001115 */
[----:B---3--:R-:W-:Y:S05]  /*54e0*/  @!P0 BRA `(.L_x_98) ;  /* 0x0000003800648947 */ /* 0x008fea0003800000 */
.L_x_186:
[----:B---3--:R-:W-:-:S07]  /*54f0*/  MOV R0, UR21 ;  /* 0x0000001500007c02 */ /* 0x008fce0008000f00 */
.L_x_99:
[----:B---3--:R-:W-:-:S04]  /*5500*/  SHF.L.U32 R3, R15, 0x1f, RZ ;  /* 0x0000001f0f037819 */ /* 0x008fc800000006ff */
[----:B------:R3:W4:Y:S03]  /*5510*/  SYNCS.PHASECHK.TRANS64.TRYWAIT P0, [R0+URZ+0x128], R3 ;  /* 0x00012803000075a7 */ /* 0x00072600080011ff */
[----:B----4-:R-:W-:Y:S05]  /*5520*/  @!P0 NANOSLEEP.SYNCS 0x989680 ;  /* 0x009896800000895d */ /* 0x010fea0003900000 */
[----:B------:R-:W4:Y:S02]  /*5530*/  @!P0 SYNCS.PHASECHK.TRANS64 P0, [R0+URZ+0x128], R3 ;  /* 0x00012803000085a7 */ /* 0x000f2400080010ff */
[----:B-12-4-:R-:W-:Y:S05]  /*5540*/  @P0 EXIT ;  /* 0x000000000000094d */ /* 0x016fea0003800000 */
[----:B------:R-:W-:Y:S05]  /*5550*/  BRA `(.L_x_99) ;  /* 0xfffffffc00e87947 */ /* 0x000fea000383ffff */
.L_x_88:
[----:B------:R-:W-:-:S06]  /*5560*/  UISETP.GE.AND UP0, UPT, UR17, 0x4, UPT ;  /* 0x000000041100788c */ /* 0x000fcc000bf06270 */
[----:B------:R-:W-:-:S13]  /*5570*/  PLOP3.LUT P0, PT, PT, PT, UP0, 0x80, 0x8 ;  /* 0x000000000008781c */ /* 0x000fda0003f0f008 */
[----:B------:R-:W-:Y:S05]  /*5580*/  @!P0 EXIT ;  /* 0x000000000000894d */ /* 0x000fea0003800000 */
[----:B------:R-:W1:Y:S08]  /*5590*/  S2UR UR4, SR_CgaCtaId ;  /* 0x00000000000479c3 */ /* 0x000e700000008800 */
[----:B------:R-:W-:Y:S01]  /*55a0*/  BAR.SYNC.DEFER_BLOCKING 0x6, 0xa0 ;  /* 0x0182800000007b1d */ /* 0x000fe20000010000 */
[C---:B------:R-:W-:Y:S01]  /*55b0*/  IMAD.SHL.U32 R7, R93.reuse, 0x40, RZ ;  /* 0x000000405d077824 */ /* 0x040fe200078e00ff */
[C---:B------:R-:W-:Y:S01]  /*55c0*/  LOP3.LUT R95, R93.reuse, 0x60, RZ, 0xc0, !PT ;  /* 0x000000605d5f7812 */ /* 0x040fe200078ec0ff */
[----:B------:R-:W-:-:S02]  /*55d0*/  IMAD.SHL.U32 R4, R93, 0x20, RZ ;  /* 0x000000205d047824 */ /* 0x000fc400078e00ff */
[----:B------:R-:W-:Y:S02]  /*55e0*/  HFMA2 R36, -RZ, RZ, 0, 0 ;  /* 0x00000000ff247431 */ /* 0x000fe400000001ff */
[----:B------:R-:W-:Y:S01]  /*55f0*/  IMAD.SHL.U32 R6, R93, 0x2, RZ ;  /* 0x000000025d067824 */ /* 0x000fe200078e00ff */
[----:B------:R-:W-:Y:S01]  /*5600*/  UMOV UR44, 0x400 ;  /* 0x00000400002c7882 */ /* 0x000fe20000000000 */
[----:B------:R-:W2:Y:S01]  /*5610*/  LDC.64 R82, c[0x0][0x8b0] ;  /* 0x00022c00ff527b82 */ /* 0x000ea20000000a00 */
[----:B------:R-:W-:Y:S01]  /*5620*/  LOP3.LUT R5, R7, 0x180, RZ, 0xc0, !PT ;  /* 0x0000018007057812 */ /* 0x000fe200078ec0ff */
[----:B------:R-:W-:Y:S01]  /*5630*/  IMAD.U32 R37, R93, 0x10000, RZ ;  /* 0x000100005d257824 */ /* 0x000fe200078e00ff */
[----:B------:R-:W-:Y:S01]  /*5640*/  LOP3.LUT R4, R4, 0xc00, RZ, 0xc0, !PT ;  /* 0x00000c0004047812 */ /* 0x000fe200078ec0ff */
[----:B------:R-:W-:Y:S01]  /*5650*/  IMAD.MOV.U32 R92, RZ, RZ, RZ ;  /* 0x000000ffff5c7224 */ /* 0x000fe200078e00ff */
[----:B------:R-:W-:Y:S01]  /*5660*/  LOP3.LUT R6, R5, 0x20, R6, 0xf8, !PT ;  /* 0x0000002005067812 */ /* 0x000fe200078ef806 */
[----:B------:R-:W-:Y:S01]  /*5670*/  IMAD.SHL.U32 R5, R93, 0x8, RZ ;  /* 0x000000085d057824 */ /* 0x000fe200078e00ff */
[----:B------:R-:W-:Y:S01]  /*5680*/  LOP3.LUT R4, R4, 0x40, R7, 0xf8, !PT ;  /* 0x0000004004047812 */ /* 0x000fe200078ef807 */
[----:B------:R-:W3:Y:S01]  /*5690*/  LDC.64 R80, c[0x0][0x8a8] ;  /* 0x00022a00ff507b82 */ /* 0x000ee20000000a00 */
[----:B------:R-:W-:Y:S01]  /*56a0*/  LOP3.LUT R37, R37, 0x600000, RZ, 0xc0, !PT ;  /* 0x0060000025257812 */ /* 0x000fe200078ec0ff */
[----:B------:R-:W-:Y:S01]  /*56b0*/  IMAD.MOV.U32 R87, RZ, RZ, RZ ;  /* 0x000000ffff577224 */ /* 0x000fe200078e00ff */
[----:B------:R-:W-:-:S02]  /*56c0*/  LOP3.LUT R5, R6, 0x30, R5, 0x78, !PT ;  /* 0x0000003006057812 */ /* 0x000fc400078e7805 */
[----:B------:R-:W-:Y:S02]  /*56d0*/  CS2R R90, SRZ ;  /* 0x00000000005a7805 */ /* 0x000fe4000001ff00 */
[----:B------:R-:W-:Y:S01]  /*56e0*/  LOP3.LUT R4, R4, 0x200, R7, 0xf8, !PT ;  /* 0x0000020004047812 */ /* 0x000fe200078ef807 */
[----:B------:R-:W-:Y:S01]  /*56f0*/  IMAD.MOV.U32 R89, RZ, RZ, RZ ;  /* 0x000000ffff597224 */ /* 0x000fe200078e00ff */
[----:B------:R-:W-:Y:S01]  /*5700*/  LOP3.LUT R93, R93, 0x2, RZ, 0xc0, !PT ;  /* 0x000000025d5d7812 */ /* 0x000fe200078ec0ff */
[----:B-1----:R-:W-:Y:S01]  /*5710*/  ULEA UR44, UR4, UR44, 0x18 ;  /* 0x0000002c042c7291 */ /* 0x002fe2000f8ec0ff */
[----:B------:R-:W-:Y:S01]  /*5720*/  LOP3.LUT R71, R4, R5, RZ, 0xfc, !PT ;  /* 0x0000000504477212 */ /* 0x000fe200078efcff */
[----:B------:R-:W1:Y:S01]  /*5730*/  LDCU UR57, c[0x0][0x370] ;  /* 0x00006e00ff3977ac */ /* 0x000e620008000800 */
[----:B------:R-:W-:Y:S01]  /*5740*/  IADD3 R88, PT, PT, -R93, RZ, RZ ;  /* 0x000000ff5d587210 */ /* 0x000fe20007ffe1ff */
[----:B------:R-:W-:Y:S01]  /*5750*/  UIADD3 UR4, UPT, UPT, UR44, 0x2200, URZ ;  /* 0x000022002c047890 */ /* 0x000fe2000fffe0ff */
[----:B------:R-:W4:Y:S04]  /*5760*/  LDCU UR43, c[0x0][0xb0c] ;  /* 0x00016180ff2b77ac */ /* 0x000f280008000800 */
[----:B------:R-:W1:Y:S01]  /*5770*/  LDS R0, [UR44+0x1f0] ;  /* 0x0001f02cff007984 */ /* 0x000e620008000800 */
[----:B------:R-:W-:Y:S01]  /*5780*/  IMAD.U32 R94, RZ, RZ, UR4 ;  /* 0x00000004ff5e7e24 */ /* 0x000fe2000f8e00ff */
[----:B------:R-:W1:Y:S01]  /*5790*/  LDCU UR39, c[0x0][0xb30] ;  /* 0x00016600ff2777ac */ /* 0x000e620008000800 */
[----:B------:R-:W1:Y:S01]  /*57a0*/  LDCU.64 UR46, c[0x0][0x888] ;  /* 0x00011100ff2e77ac */ /* 0x000e620008000a00 */
[----:B------:R-:W1:Y:S01]  /*57b0*/  LDCU.64 UR40, c[0x0][0xb28] ;  /* 0x00016500ff2877ac */ /* 0x000e620008000a00 */
[----:B------:R-:W1:Y:S01]  /*57c0*/  LDCU.64 UR60, c[0x0][0x890] ;  /* 0x00011200ff3c77ac */ /* 0x000e620008000a00 */
[----:B------:R-:W1:Y:S01]  /*57d0*/  LDCU.128 UR52, c[0x0][0xb10] ;  /* 0x00016200ff3477ac */ /* 0x000e620008000c00 */
[----:B------:R-:W1:Y:S01]  /*57e0*/  LDCU UR56, c[0x0][0x374] ;  /* 0x00006e80ff3877ac */ /* 0x000e620008000800 */
[----:B------:R-:W-:Y:S01]  /*57f0*/  UIADD3 UR63, UPT, UPT, UR44, 0x200, URZ ;  /* 0x000002002c3f7890 */ /* 0x000fe2000fffe0ff */
[----:B-1234-:R-:W-:-:S11]  /*5800*/  IMAD.IADD R37, R0, 0x1, R37 ;  /* 0x0000000100257824 */ /* 0x01efd600078e0225 */
.L_x_125:
[----:B------:R-:W-:Y:S02]  /*5810*/  LEA R3, R87, UR44, 0x3 ;  /* 0x0000002c57037c11 */ /* 0x000fe4000f8e18ff */
[----:B------:R-:W-:Y:S02]  /*5820*/  SHF.L.U32 R0, R91, 0x1f, RZ ;  /* 0x0000001f5b007819 */ /* 0x000fe400000006ff */
[----:B------:R-:W-:Y:S02]  /*5830*/  LEA R5, R87, UR44, 0x4 ;  /* 0x0000002c57057c11 */ /* 0x000fe4000f8e20ff */
[----:B-1----:R-:W1:Y:S02]  /*5840*/  SYNCS.PHASECHK.TRANS64.TRYWAIT P0, [R3+URZ+0x140], R0 ;  /* 0x00014000030075a7 */ /* 0x002e6400080011ff */
[----:B-1----:R-:W-:Y:S05]  /*5850*/  @!P0 BRA `(.L_x_100) ;  /* 0x0000003400a08947 */ /* 0x002fea0003800000 */
.L_x_187:
        /* <DEDUP_REMOVED lines=8> */
[----:B--2---:R-:W-:Y:S11]  /*58e0*/  LOP3.LUT P0, RZ, R6, 0x1, RZ, 0xc0, !PT ;  /* 0x0000000106ff7812 */ /* 0x004ff6000780c0ff */
[----:B------:R-:W-:Y:S02]  /*58f0*/  @!UPT UIADD3 URZ, UPT, UPT, URZ, URZ, URZ ;  /* 0x000000fffffff290 */ /* 0x000fe4000fffe0ff */
[----:B---3--:R-:W-:Y:S01]  /*5900*/  VOTEU.ANY UP1, P0 ;  /* 0x0000000000ff7886 */ /* 0x008fe20000020100 */
[----:B------:R-:W-:Y:S01]  /*5910*/  PLOP3.LUT P0, PT, PT, PT, UP1, 0x80, 0x8 ;  /* 0x000000000008781c */ /* 0x000fe20003f0f018 */
[----:B------:R-:W-:Y:S11]  /*5920*/  UP2UR UR45, UPR, URZ, 0x2 ;  /* 0x00000002ff2d7883 */ /* 0x000ff60008000000 */
[----:B------:R-:W-:Y:S01]  /*5930*/  @!UPT UIADD3 URZ, UPT, UPT, URZ, URZ, URZ ;  /* 0x000000fffffff290 */ /* 0x000fe2000fffe0ff */
[----:B-1----:R-:W-:Y:S02]  /*5940*/  @P0 SHF.R.U32.HI R0, RZ, 0x10, R5 ;  /* 0x00000010ff000819 */ /* 0x002fe40000011605 */
        /* <DEDUP_REMOVED lines=12> */
[----:B------:R-:W2:Y:S01]  /*5a10*/  LDCU UR12, c[0x0][0xb20] ;  /* 0x00016400ff0c77ac */ /* 0x000ea20008000800 */
[----:B------:R-:W-:Y:S02]  /*5a20*/  UIMAD.WIDE.U32 UR4, UR56, UR55, URZ ;  /* 0x00000037380472a5 */ /* 0x000fe4000f8e00ff */
[----:B------:R-:W-:Y:S02]  /*5a30*/  UIMAD.WIDE.U32 UR6, UR57, UR52, URZ ;  /* 0x00000034390672a5 */ /* 0x000fe4000f8e00ff */
[----:B------:R-:W-:Y:S02]  /*5a40*/  UISETP.NE.AND UP0, UPT, UR54, 0x1, UPT ;  /* 0x000000013600788c */ /* 0x000fe4000bf05270 */
[----:B------:R-:W-:Y:S02]  /*5a50*/  UIMAD.WIDE.U32 UR8, UR37, UR55, URZ ;  /* 0x00000037250872a5 */ /* 0x000fe4000f8e00ff */
[----:B------:R-:W-:Y:S02]  /*5a60*/  UIMAD.WIDE.U32 UR10, UR38, UR52, URZ ;  /* 0x00000034260a72a5 */ /* 0x000fe4000f8e00ff */
[----:B------:R-:W-:Y:S02]  /*5a70*/  UISETP.NE.AND UP1, UPT, UR43, 0x1, UPT ;  /* 0x000000012b00788c */ /* 0x000fe4000bf25270 */
[----:B------:R-:W-:Y:S01]  /*5a80*/  UISETP.NE.AND UP2, UPT, UR42, 0x1, UPT ;  /* 0x000000012a00788c */ /* 0x000fe2000bf45270 */
[----:B------:R-:W-:Y:S02]  /*5a90*/  UMOV UR4, UR5 ;  /* 0x0000000500047c82 */ /* 0x000fe40008000000 */
[----:B--2---:R-:W-:Y:S03]  /*5aa0*/  USHF.R.U32.HI UR5, URZ, UR12, UR4 ;  /* 0x0000000cff057299 */ /* 0x004fe60008011604 */
[----:B------:R-:W-:Y:S02]  /*5ab0*/  UMOV UR4, UR7 ;  /* 0x0000000700047c82 */ /* 0x000fe40008000000 */
[----:B------:R-:W-:Y:S02]  /*5ac0*/  USHF.R.U32.HI UR7, URZ, UR53, UR4 ;  /* 0x00000035ff077299 */ /* 0x000fe40008011604 */
[----:B------:R-:W-:Y:S02]  /*5ad0*/  USEL UR4, UR56, UR5, !UP0 ;  /* 0x0000000538047287 */ /* 0x000fe4000c000000 */
[----:B------:R-:W-:Y:S01]  /*5ae0*/  USEL UR7, UR57, UR7, !UP1 ;  /* 0x0000000739077287 */ /* 0x000fe2000c800000 */
[----:B------:R-:W-:Y:S01]  /*5af0*/  UMOV UR5, UR9 ;  /* 0x0000000900057c82 */ /* 0x000fe20008000000 */
[----:B------:R-:W-:Y:S02]  /*5b00*/  UIMAD.WIDE.U32 UR8, UR4, UR40, URZ ;  /* 0x00000028040872a5 */ /* 0x000fe4000f8e00ff */
[----:B------:R-:W-:Y:S03]  /*5b10*/  USHF.R.U32.HI UR6, URZ, UR12, UR5 ;  /* 0x0000000cff067299 */ /* 0x000fe60008011605 */
[----:B------:R-:W-:Y:S01]  /*5b20*/  UMOV UR5, UR11 ;  /* 0x0000000b00057c82 */ /* 0x000fe20008000000 */
[----:B------:R-:W-:Y:S02]  /*5b30*/  UIMAD.WIDE.U32 UR10, UR7, UR40, URZ ;  /* 0x00000028070a72a5 */ /* 0x000fe4000f8e00ff */
[----:B------:R-:W-:Y:S02]  /*5b40*/  USHF.R.U32.HI UR12, URZ, UR53, UR5 ;  /* 0x00000035ff0c7299 */ /* 0x000fe40008011605 */
[----:B------:R-:W-:Y:S01]  /*5b50*/  USEL UR6, UR37, UR6, !UP0 ;  /* 0x0000000625067287 */ /* 0x000fe2000c000000 */
[----:B------:R-:W-:Y:S02]  /*5b60*/  UMOV UR5, UR9 ;  /* 0x0000000900057c82 */ /* 0x000fe40008000000 */
[----:B------:R-:W-:Y:S01]  /*5b70*/  UMOV UR10, UR11 ;  /* 0x0000000b000a7c82 */ /* 0x000fe20008000000 */
[----:B------:R-:W-:Y:S02]  /*5b80*/  @UP2 USHF.R.U32.HI UR4, URZ, UR41, UR5 ;  /* 0x00000029ff042299 */ /* 0x000fe40008011605 */
[----:B------:R-:W-:Y:S02]  /*5b90*/  @UP2 USHF.R.U32.HI UR7, URZ, UR41, UR10 ;  /* 0x00000029ff072299 */ /* 0x000fe4000801160a */
[----:B------:R-:W-:Y:S02]  /*5ba0*/  UIMAD UR4, UR42, UR4, URZ ;  /* 0x000000042a0472a4 */ /* 0x000fe4000f8e02ff */
[----:B------:R-:W-:Y:S02]  /*5bb0*/  UIMAD.WIDE.U32 UR10, UR6, UR40, URZ ;  /* 0x00000028060a72a5 */ /* 0x000fe4000f8e00ff */
[----:B------:R-:W-:Y:S02]  /*5bc0*/  USEL UR5, UR38, UR12, !UP1 ;  /* 0x0000000c26057287 */ /* 0x000fe4000c800000 */
[----:B------:R-:W-:Y:S02]  /*5bd0*/  UIMAD UR8, UR42, UR7, URZ ;  /* 0x000000072a0872a4 */ /* 0x000fe4000f8e02ff */
[----:B------:R-:W-:Y:S03]  /*5be0*/  UISETP.GE.AND UP0, UPT, UR6, UR4, UPT ;  /* 0x000000040600728c */ /* 0x000fe6000bf06270 */
[----:B------:R-:W-:Y:S01]  /*5bf0*/  UMOV UR4, UR11 ;  /* 0x0000000b00047c82 */ /* 0x000fe20008000000 */
[----:B------:R-:W-:Y:S02]  /*5c00*/  UISETP.GE.OR UP0, UPT, UR5, UR8, UP0 ;  /* 0x000000080500728c */ /* 0x000fe40008706670 */
[----:B------:R-:W-:Y:S02]  /*5c10*/  USHF.R.U32.HI UR4, URZ, UR41, UR4 ;  /* 0x00000029ff047299 */ /* 0x000fe40008011604 */
[----:B------:R-:W-:Y:S02]  /*5c20*/  UIMAD.WIDE.U32 UR8, UR5, UR40, URZ ;  /* 0x00000028050872a5 */ /* 0x000fe4000f8e00ff */
[----:B------:R-:W-:Y:S02]  /*5c30*/  USEL UR11, UR6, UR4, !UP2 ;  /* 0x00000004060b7287 */ /* 0x000fe4000d000000 */
[----:B------:R-:W-:Y:S02]  /*5c40*/  UIADD3 UR8, UPT, UPT, -UR5, URZ, URZ ;  /* 0x000000ff05087290 */ /* 0x000fe4000fffe1ff */
[----:B------:R-:W-:Y:S01]  /*5c50*/  UIADD3 UR10, UPT, UPT, -UR11, URZ, URZ ;  /* 0x000000ff0b0a7290 */ /* 0x000fe2000fffe1ff */
[----:B------:R-:W-:Y:S01]  /*5c60*/  @!UP0 UMOV UR4, UR9 ;  /* 0x0000000900048c82 */ /* 0x000fe20008000000 */
[----:B------:R-:W-:Y:S02]  /*5c70*/  UIADD3 UR9, UPT, UPT, -UR6, URZ, URZ ;  /* 0x000000ff06097290 */ /* 0x000fe4000fffe1ff */
[----:B------:R-:W-:Y:S02]  /*5c80*/  @!UP0 USHF.R.U32.HI UR4, URZ, UR41, UR4 ;  /* 0x00000029ff048299 */ /* 0x000fe40008011604 */
[----:B------:R-:W-:Y:S02]  /*5c90*/  UIMAD UR10, UR42, UR10, UR6 ;  /* 0x0000000a2a0a72a4 */ /* 0x000fe4000f8e0206 */
[----:B------:R-:W-:Y:S04]  /*5ca0*/  @!UP0 USEL UR4, UR5, UR4, !UP2 ;  /* 0x0000000405048287 */ /* 0x000fe8000d000000 */
[----:B------:R-:W-:Y:S02]  /*5cb0*/  @!UP0 UIMAD UR10, UR7, UR10, UR4 ;  /* 0x0000000a070a82a4 */ /* 0x000fe4000f8e0204 */
[----:B------:R-:W-:Y:S02]  /*5cc0*/  @!UP0 UIADD3 UR11, UPT, UPT, UR11, -UR4, URZ ;  /* 0x800000040b0b8290 */ /* 0x000fe4000fffe0ff */
[----:B------:R-:W-:Y:S02]  /*5cd0*/  UIMAD UR7, UR43, UR8, UR38 ;  /* 0x000000082b0772a4 */ /* 0x000fe4000f8e0226 */
[----:B------:R-:W-:Y:S02]  /*5ce0*/  @!UP0 UIMAD UR6, UR11, UR42, UR5 ;  /* 0x0000002a0b0682a4 */ /* 0x000fe4000f8e0205 */
[----:B------:R-:W-:Y:S01]  /*5cf0*/  UIMAD UR4, UR54, UR9, UR37 ;  /* 0x00000009360472a4 */ /* 0x000fe2000f8e0225 */
[----:B------:R-:W-:Y:S02]  /*5d00*/  @!UP0 UMOV UR5, UR10 ;  /* 0x0000000a00058c82 */ /* 0x000fe40008000000 */
[----:B------:R-:W-:Y:S02]  /*5d10*/  UIMAD UR38, UR5, UR43, UR7 ;  /* 0x0000002b052672a4 */ /* 0x000fe4000f8e0207 */
[----:B------:R-:W-:Y:S11]  /*5d20*/  UIMAD UR37, UR6, UR54, UR4 ;  /* 0x00000036062572a4 */ /* 0x000ff6000f8e0204 */
[----:B------:R-:W-:Y:S01]  /*5d30*/  @!UPT UIADD3 URZ, UPT, UPT, URZ, URZ, URZ ;  /* 0x000000fffffff290 */ /* 0x000fe2000fffe0ff */
.L_x_101:
[----:B------:R-:W-:Y:S01]  /*5d40*/  UISETP.NE.AND UP0, UPT, UR39, 0x1, UPT ;  /* 0x000000012700788c */ /* 0x000fe2000bf05270 */
[----:B------:R-:W-:Y:S01]  /*5d50*/  IADD3 R87, PT, PT, R87, 0x1, RZ ;  /* 0x0000000157577810 */ /* 0x000fe20007ffe0ff */
[----:B------:R-:W-:Y:S02]  /*5d60*/  USHF.L.U32 UR50, UR16, 0x6, URZ ;  /* 0x0000000610327899 */ /* 0x000fe400080006ff */
[----:B------:R-:W-:Y:S07]  /*5d70*/  USHF.L.U32 UR49, UR20, 0x7, URZ ;  /* 0x0000000714317899 */ /* 0x000fee00080006ff */
[----:B------:R-:W2:Y:S01]  /*5d80*/  @!UP0 LDCU.128 UR12, c[0x0][0xb10] ;  /* 0x00016200ff0c87ac */ /* 0x000ea20008000c00 */
[----:B------:R-:W3:Y:S01]  /*5d90*/  @!UP0 LDCU UR5, c[0x0][0xb0c] ;  /* 0x00016180ff0587ac */ /* 0x000ee20008000800 */
[----:B------:R-:W4:Y:S01]  /*5da0*/  @!UP0 LDCU UR10, c[0x0][0xb20] ;  /* 0x00016400ff0a87ac */ /* 0x000f220008000800 */
[----:B--2---:R-:W-:Y:S02]  /*5db0*/  UIMAD.WIDE.U32 UR8, UR38, UR12, URZ ;  /* 0x0000000c260872a5 */ /* 0x004fe4000f8e00ff */
[----:B------:R-:W-:Y:S02]  /*5dc0*/  UIMAD.WIDE.U32 UR6, UR37, UR15, URZ ;  /* 0x0000000f250672a5 */ /* 0x000fe4000f8e00ff */
[----:B------:R-:W-:Y:S03]  /*5dd0*/  @!UP0 UISETP.NE.AND UP1, UPT, UR14, 0x1, UPT ;  /* 0x000000010e00888c */ /* 0x000fe6000bf25270 */
[----:B------:R-:W-:Y:S01]  /*5de0*/  @!UP0 UMOV UR4, UR9 ;  /* 0x0000000900048c82 */ /* 0x000fe20008000000 */
[----:B---3--:R-:W-:Y:S02]  /*5df0*/  @!UP0 UISETP.NE.AND UP2, UPT, UR5, 0x1, UPT ;  /* 0x000000010500888c */ /* 0x008fe4000bf45270 */
[----:B------:R-:W-:Y:S01]  /*5e00*/  @!UP0 USHF.R.U32.HI UR4, URZ, UR13, UR4 ;  /* 0x0000000dff048299 */ /* 0x000fe20008011604 */
[----:B------:R-:W-:Y:S02]  /*5e10*/  @!UP0 UMOV UR6, UR7 ;  /* 0x0000000700068c82 */ /* 0x000fe40008000000 */
[----:B----4-:R-:W-:Y:S02]  /*5e20*/  @!UP0 USHF.R.U32.HI UR6, URZ, UR10, UR6 ;  /* 0x0000000aff068299 */ /* 0x010fe40008011606 */
[----:B------:R-:W-:Y:S02]  /*5e30*/  @!UP0 USEL UR7, UR38, UR4, !UP2 ;  /* 0x0000000426078287 */ /* 0x000fe4000d000000 */
[----:B------:R-:W-:Y:S04]  /*5e40*/  @!UP0 USEL UR6, UR37, UR6, !UP1 ;  /* 0x0000000625068287 */ /* 0x000fe8000c800000 */
[----:B------:R-:W-:Y:S02]  /*5e50*/  @!UP0 UIADD3 UR4, UPT, UPT, -UR7, UR6, URZ ;  /* 0x0000000607048290 */ /* 0x000fe4000fffe1ff */
[----:B------:R-:W-:Y:S02]  /*5e60*/  @!UP0 UIADD3 UR6, UPT, UPT, UR7, -UR6, URZ ;  /* 0x8000000607068290 */ /* 0x000fe4000fffe0ff */
[----:B------:R-:W-:Y:S02]  /*5e70*/  @!UP0 UIMAD UR38, UR4, UR5, UR38 ;  /* 0x00000005042682a4 */ /* 0x000fe4000f8e0226 */
[----:B------:R-:W-:Y:S02]  /*5e80*/  @!UP0 UIMAD UR37, UR6, UR14, UR37 ;  /* 0x0000000e062582a4 */ /* 0x000fe4000f8e0225 */
[----:B------:R-:W-:Y:S09]  /*5e90*/  ULOP3.LUT UP0, URZ, UR63, 0x1b0, URZ, 0xc0, !UPT ;  /* 0x000001b03fff7892 */ /* 0x000ff2000f80c0ff */
[----:B------:R-:W-:Y:S05]  /*5ea0*/  BRA.U !UP0, `(.L_x_102) ;  /* 0x0000000108407547 */ /* 0x000fea000b800000 */
[----:B------:R-:W2:Y:S01]  /*5eb0*/  LDCU.64 UR8, c[0x4][0x80] ;  /* 0x01001000ff0877ac */ /* 0x000ea20008000a00 */
[----:B------:R-:W-:Y:S01]  /*5ec0*/  MOV R3, 0x0 ;  /* 0x0000000000037802 */ /* 0x000fe20000000f00 */
[----:B------:R-:W-:Y:S02]  /*5ed0*/  HFMA2 R12, -RZ, RZ, 0, 5.9604644775390625e-08 ;  /* 0x00000001ff0c7431 */ /* 0x000fe400000001ff */
[----:B------:R-:W-:Y:S02]  /*5ee0*/  IMAD.MOV.U32 R8, RZ, RZ, 0x70 ;  /* 0x00000070ff087424 */ /* 0x000fe400078e00ff */
[----:B------:R-:W-:Y:S01]  /*5ef0*/  IMAD.MOV.U32 R13, RZ, RZ, RZ ;  /* 0x000000ffff0d7224 */ /* 0x000fe200078e00ff */
[----:B------:R-:W3:Y:S01]  /*5f00*/  LDCU.64 UR6, c[0x4][0x88] ;  /* 0x01001100ff0677ac */ /* 0x000ee20008000a00 */
[----:B------:R-:W4:Y:S01]  /*5f10*/  LDC.64 R2, c[0x4][R3] ;  /* 0x0100000003027b82 */ /* 0x000f220000000a00 */
[----:B------:R-:W1:Y:S01]  /*5f20*/  LDCU.64 UR4, c[0x4][0x8] ;  /* 0x01000100ff0477ac */ /* 0x000e620008000a00 */
[----:B--2---:R-:W-:Y:S01]  /*5f30*/  MOV R5, UR9 ;  /* 0x0000000900057c02 */ /* 0x004fe20008000f00 */
[----:B------:R-:W-:Y:S01]  /*5f40*/  IMAD.U32 R4, RZ, RZ, UR8 ;  /* 0x00000008ff047e24 */ /* 0x000fe2000f8e00ff */
[----:B---3--:R-:W-:Y:S01]  /*5f50*/  MOV R7, UR7 ;  /* 0x0000000700077c02 */ /* 0x008fe20008000f00 */
[----:B------:R-:W-:Y:S01]  /*5f60*/  IMAD.U32 R6, RZ, RZ, UR6 ;  /* 0x00000006ff067e24 */ /* 0x000fe2000f8e00ff */
[----:B-1----:R-:W-:Y:S01]  /*5f70*/  MOV R11, UR5 ;  /* 0x00000005000b7c02 */ /* 0x002fe20008000f00 */
[----:B------:R-:W-:Y:S02]  /*5f80*/  IMAD.U32 R10, RZ, RZ, UR4 ;  /* 0x00000004ff0a7e24 */ /* 0x000fe4000f8e00ff */
[----:B------:R-:W-:Y:S07]  /*5f90*/  LEPC R20, `(.L_x_102) ;  /* 0x000000001014794e */ /* 0x000fee0000000000 */
[----:B----45:R-:W-:Y:S05]  /*5fa0*/  CALL.ABS.NOINC R2 ;  /* 0x0000000002007343 */ /* 0x030fea0003c00000 */
.L_x_102:
[----:B------:R-:W-:Y:S01]  /*5fb0*/  LOP3.LUT P0, RZ, R94, 0x1b0, RZ, 0xc0, !PT ;  /* 0x000001b05eff7812 */ /* 0x000fe2000780c0ff */
[----:B------:R-:W-:Y:S11]  /*5fc0*/  BSSY.RECONVERGENT B6, `(.L_x_103) ;  /* 0x0000013000067945 */ /* 0x000ff60003800200 */
[----:B------:R-:W-:Y:S01]  /*5fd0*/  @!UPT UIADD3 URZ, UPT, UPT, URZ, URZ, URZ ;  /* 0x000000fffffff290 */ /* 0x000fe2000fffe0ff */
[----:B------:R-:W-:Y:S05]  /*5fe0*/  @!P0 BRA `(.L_x_104) ;  /* 0x0000000000408947 */ /* 0x000fea0003800000 */
        /* <DEDUP_REMOVED lines=16> */
.L_x_104:
[----:B------:R-:W-:Y:S05]  /*60f0*/  BSYNC.RECONVERGENT B6 ;  /* 0x0000000000067941 */ /* 0x000fea0003800200 */
.L_x_103:
[----:B------:R-:W-:Y:S01]  /*6100*/  R2UR UR4, R86 ;  /* 0x00000000560472ca */ /* 0x000fe200000e0000 */
[----:B------:R-:W-:Y:S01]  /*6110*/  UISETP.NE.U32.AND UP0, UPT, UR60, URZ, UPT ;  /* 0x000000ff3c00728c */ /* 0x000fe2000bf05070 */
[----:B------:R-:W-:Y:S02]  /*6120*/  ISETP.NE.U32.AND P4, PT, R82, RZ, PT ;  /* 0x000000ff5200720c */ /* 0x000fe40003f85070 */
[----:B------:R-:W-:Y:S01]  /*6130*/  ISETP.NE.U32.AND P2, PT, RZ, UR46, PT ;  /* 0x0000002eff007c0c */ /* 0x000fe2000bf45070 */
[----:B------:R-:W-:Y:S01]  /*6140*/  UISETP.NE.AND.EX UP1, UPT, UR61, URZ, UPT, UP0 ;  /* 0x000000ff3d00728c */ /* 0x000fe2000bf25300 */
[----:B------:R-:W-:Y:S01]  /*6150*/  ISETP.NE.AND.EX P4, PT, R83, RZ, PT, P4 ;  /* 0x000000ff5300720c */ /* 0x000fe20003f85340 */
[----:B------:R-:W-:Y:S01]  /*6160*/  UPLOP3.LUT UP0, UPT, UPT, UPT, UPT, 0x40, 0x4 ;  /* 0x000000000004789c */ /* 0x000fe20003f0e870 */
[----:B------:R-:W-:Y:S05]  /*6170*/  ISETP.NE.AND.EX P2, PT, RZ, UR47, PT, P2 ;  /* 0x0000002fff007c0c */ /* 0x000fea000bf45320 */
[----:B------:R-:W-:Y:S06]  /*6180*/  UISETP.NE.AND UP2, UPT, UR4, URZ, UPT ;  /* 0x000000ff0400728c */ /* 0x000fec000bf45270 */
[----:B------:R-:W-:Y:S05]  /*6190*/  PLOP3.LUT P1, PT, PT, PT, UP2, 0x80, 0x8 ;  /* 0x000000000008781c */ /* 0x000fea0003f2f028 */
[----:B------:R-:W-:Y:S06]  /*61a0*/  @UP2 UPLOP3.LUT UP0, UPT, UPT, UPT, UP1, 0x80, 0x8 ;  /* 0x000000000008289c */ /* 0x000fec0003f0f010 */
[----:B------:R-:W-:Y:S01]  /*61b0*/  PLOP3.LUT P0, PT, PT, PT, UP0, 0x80, 0x8 ;  /* 0x000000000008781c */ /* 0x000fe20003f0f008 */
[----:B------:R-:W-:Y:S01]  /*61c0*/  @!UPT UIADD3 URZ, UPT, UPT, URZ, URZ, URZ ;  /* 0x000000fffffff290 */ /* 0x000fe2000fffe0ff */
[----:B------:R-:W-:Y:S11]  /*61d0*/  BRA.U !UP1, `(.L_x_105) ;  /* 0x00000001093c7547 */ /* 0x000ff6000b800000 */
[----:B------:R-:W-:Y:S01]  /*61e0*/  UISETP.NE.U32.AND UP0, UPT, UR46, URZ, UPT ;  /* 0x000000ff2e00728c */ /* 0x000fe2000bf05070 */
[----:B-1----:R-:W-:Y:S01]  /*61f0*/  HFMA2 R0, -RZ, RZ, 0, 5.9604644775390625e-08 ;  /* 0x00000001ff007431 */ /* 0x002fe200000001ff */
[----:B------:R-:W1:Y:S01]  /*6200*/  LDCU.64 UR8, c[0x0][0x358] ;  /* 0x00006b00ff0877ac */ /* 0x000e620008000a00 */
[----:B------:R-:W-:Y:S01]  /*6210*/  IMAD.MOV.U32 R84, RZ, RZ, 0x1 ;  /* 0x00000001ff547424 */ /* 0x000fe200078e00ff */
[----:B------:R-:W-:Y:S06]  /*6220*/  UISETP.NE.AND.EX UP0, UPT, UR47, URZ, UPT, UP0 ;  /* 0x000000ff2f00728c */ /* 0x000fec000bf05300 */
[----:B------:R-:W-:Y:S05]  /*6230*/  PLOP3.LUT P3, PT, PT, PT, UP0, 0x80, 0x8 ;  /* 0x000000000008781c */ /* 0x000fea0003f6f008 */
[----:B------:R-:W2:Y:S01]  /*6240*/  @UP0 LDCU.64 UR4, c[0x0][0x888] ;  /* 0x00011100ff0407ac */ /* 0x000ea20008000a00 */
[----:B------:R-:W-:Y:S07]  /*6250*/  @UP0 UIMAD UR6, UR36, UR60, URZ ;  /* 0x0000003c240602a4 */ /* 0x000fee000f8e02ff */
[----:B------:R-:W-:Y:S01]  /*6260*/  @!P3 PRMT R84, R0, 0x7610, R84 ;  /* 0x000076100054b816 */ /* 0x000fe20000000054 */
[----:B--2---:R-:W-:Y:S06]  /*6270*/  @UP0 UIMAD.WIDE UR4, UR6, 0x4, UR4 ;  /* 0x00000004060408a5 */ /* 0x004fec000f8e0204 */
[----:B------:R-:W-:Y:S01]  /*6280*/  IMAD.U32 R2, RZ, RZ, UR4 ;  /* 0x00000004ff027e24 */ /* 0x000fe2000f8e00ff */
[----:B------:R-:W-:Y:S04]  /*6290*/  MOV R3, UR5 ;  /* 0x0000000500037c02 */ /* 0x000fe80008000f00 */
[----:B------:R-:W2:Y:S01]  /*62a0*/  @!UP0 LDCU UR4, c[0x0][0x880] ;  /* 0x00011000ff0487ac */ /* 0x000ea20008000800 */
[----:B-1---5:R3:W5:Y:S02]  /*62b0*/  @P3 LDG.E R41, desc[UR8][R2.64] ;  /* 0x0000000802293981 */ /* 0x022764000c1e1900 */
[----:B--23--:R-:W-:Y:S02]  /*62c0*/  @!P3 IMAD.U32 R41, RZ, RZ, UR4 ;  /* 0x00000004ff29be24 */ /* 0x00cfe4000f8e00ff */
.L_x_105:
[----:B------:R-:W-:Y:S05]  /*62d0*/  @!P4 BRA `(.L_x_106) ;  /* 0x000000000024c947 */ /* 0x000fea0003800000 */
[----:B------:R-:W-:Y:S01]  /*62e0*/  ISETP.NE.U32.AND P3, PT, R80, RZ, PT ;  /* 0x000000ff5000720c */ /* 0x000fe20003f65070 */
[----:B------:R-:W2:Y:S03]  /*62f0*/  LDCU.64 UR4, c[0x0][0x358] ;  /* 0x00006b00ff0477ac */ /* 0x000ea60008000a00 */
[----:B------:R-:W-:Y:S11]  /*6300*/  ISETP.NE.AND.EX P3, PT, R81, RZ, PT, P3 ;  /* 0x000000ff5100720c */ /* 0x000ff60003f65330 */
[----:B------:R-:W-:Y:S02]  /*6310*/  @!UPT UIADD3 URZ, UPT, UPT, URZ, URZ, URZ ;  /* 0x000000fffffff290 */ /* 0x000fe4000fffe0ff */
[----:B------:R-:W3:Y:S01]  /*6320*/  @P3 LDC.64 R2, c[0x0][0x8a8] ;  /* 0x00022a00ff023b82 */ /* 0x000ee20000000a00 */
[----:B-1----:R-:W-:Y:S04]  /*6330*/  @P3 IMAD R0, R82, UR36, RZ ;  /* 0x0000002452003c24 */ /* 0x002fe8000f8e02ff */
[----:B---3--:R-:W-:Y:S05]  /*6340*/  @P3 IMAD.WIDE R2, R0, 0x4, R2 ;  /* 0x0000000400023825 */ /* 0x008fea00078e0202 */
[----:B--2--5:R2:W5:Y:S02]  /*6350*/  @P3 LDG.E R38, desc[UR4][R2.64] ;  /* 0x0000000402263981 */ /* 0x024564000c1e1900 */
[----:B--2---:R-:W3:Y:S02]  /*6360*/  @!P3 LDC R38, c[0x0][0x8a0] ;  /* 0x00022800ff26bb82 */ /* 0x004ee40000000800 */
.L_x_106:
[----:B-----5:R-:W-:Y:S01]  /*6370*/  FSETP.NEU.AND P4, PT, R41, RZ, PT ;  /* 0x000000ff2900720b */ /* 0x020fe20003f8d000 */
[----:B------:R-:W-:Y:S01]  /*6380*/  BSSY B1, `(.L_x_107) ;  /* 0x0000042000017945 */ /* 0x000fe20003800000 */
[----:B------:R-:W-:Y:S01]  /*6390*/  SEL R5, RZ, 0xffffffff, P2 ;  /* 0xffffffffff057807 */ /* 0x000fe20001000000 */
[----:B------:R-:W-:Y:S01]  /*63a0*/  IMAD.MOV.U32 R102, RZ, RZ, 0x1 ;  /* 0x00000001ff667424 */ /* 0x000fe200078e00ff */
[----:B------:R-:W-:Y:S02]  /*63b0*/  LOP3.LUT P3, RZ, R84, 0xff, RZ, 0xc0, !PT ;  /* 0x000000ff54ff7812 */ /* 0x000fe4000786c0ff */
[----:B------:R-:W-:Y:S02]  /*63c0*/  CS2R R78, SRZ ;  /* 0x00000000004e7805 */ /* 0x000fe4000001ff00 */
[----:B------:R-:W-:Y:S02]  /*63d0*/  @P1 SEL R4, RZ, 0xffffffff, P4 ;  /* 0xffffffffff041807 */ /* 0x000fe40002000000 */
[----:B------:R-:W-:Y:S02]  /*63e0*/  CS2R R76, SRZ ;  /* 0x00000000004c7805 */ /* 0x000fe4000001ff00 */
[----:B------:R-:W-:Y:S02]  /*63f0*/  LEA R2, R90, UR44, 0x3 ;  /* 0x0000002c5a027c11 */ /* 0x000fe4000f8e18ff */
[----:B------:R-:W-:Y:S02]  /*6400*/  CS2R R74, SRZ ;  /* 0x00000000004a7805 */ /* 0x000fe4000001ff00 */
[----:B------:R-:W-:Y:S02]  /*6410*/  @P0 SEL R4, R5, R4, !P3 ;  /* 0x0000000405040207 */ /* 0x000fe40005800000 */
[----:B------:R-:W-:Y:S02]  /*6420*/  CS2R R72, SRZ ;  /* 0x0000000000487805 */ /* 0x000fe4000001ff00 */
[----:B------:R-:W-:Y:S02]  /*6430*/  LEA R100, R36, UR44, 0x3 ;  /* 0x0000002c24647c11 */ /* 0x000fe4000f8e18ff */
[----:B------:R-:W-:Y:S02]  /*6440*/  @P1 LOP3.LUT R4, R4, 0x1, RZ, 0xc0, !PT ;  /* 0x0000000104041812 */ /* 0x000fe400078ec0ff */
[----:B------:R-:W-:Y:S02]  /*6450*/  SHF.L.U32 R3, R92, 0x1f, RZ ;  /* 0x0000001f5c037819 */ /* 0x000fe400000006ff */
[----:B------:R-:W-:Y:S02]  /*6460*/  ISETP.NE.U32.OR P6, PT, R4, 0x1, !P1 ;  /* 0x000000010400780c */ /* 0x000fe40004fc5470 */
[----:B------:R-:W-:Y:S02]  /*6470*/  PLOP3.LUT P2, PT, PT, PT, UP1, 0x80, 0x8 ;  /* 0x000000000008781c */ /* 0x000fe40003f4f018 */
[C---:B------:R-:W-:Y:S02]  /*6480*/  LEA.HI R39, R36.reuse, R36, RZ, 0x1 ;  /* 0x0000002424277211 */ /* 0x040fe400078f08ff */
[----:B------:R-:W-:Y:S02]  /*6490*/  SEL R4, RZ, 0xffffffff, P4 ;  /* 0xffffffffff047807 */ /* 0x000fe40002000000 */
[----:B------:R-:W-:Y:S01]  /*64a0*/  P2R R96, PR, RZ, 0x40 ;  /* 0x00000040ff607803 */ /* 0x000fe20000000000 */
[C---:B-1----:R-:W-:Y:S01]  /*64b0*/  IMAD.SHL.U32 R0, R39.reuse, 0x40, RZ ;  /* 0x0000004027007824 */ /* 0x042fe200078e00ff */
[----:B------:R-:W-:Y:S03]  /*64c0*/  LOP3.LUT R39, R39, 0xffe, RZ, 0xc0, !PT ;  /* 0x00000ffe27277812 */ /* 0x000fe600078ec0ff */
[----:B------:R-:W-:Y:S02]  /*64d0*/  @P6 SHF.L.U32 R7, R89, 0x1f, RZ ;  /* 0x0000001f59076819 */ /* 0x000fe400000006ff */
[----:B------:R-:W-:Y:S01]  /*64e0*/  @P2 SEL R4, R5, R4, !P3 ;  /* 0x0000000405042207 */ /* 0x000fe20005800000 */
[----:B------:R-:W-:Y:S01]  /*64f0*/  IMAD.IADD R39, R36, 0x1, -R39 ;  /* 0x0000000124277824 */ /* 0x000fe200078e0a27 */
[----:B------:R-:W1:Y:S01]  /*6500*/  @P6 SYNCS.PHASECHK.TRANS64.TRYWAIT P1, [R2+URZ+0x110], R7 ;  /* 0x00011007020065a7 */ /* 0x000e6200080211ff */
[----:B------:R-:W-:Y:S02]  /*6510*/  LOP3.LUT R0, R0, 0xffffff80, RZ, 0xc0, !PT ;  /* 0xffffff8000007812 */ /* 0x000fe400078ec0ff */
[----:B------:R-:W-:Y:S03]  /*6520*/  LOP3.LUT R4, R4, 0x1, RZ, 0xc0, !PT ;  /* 0x0000000104047812 */ /* 0x000fe600078ec0ff */
[----:B------:R-:W-:Y:S01]  /*6530*/  IMAD.IADD R0, R37, 0x1, R0 ;  /* 0x0000000125007824 */ /* 0x000fe200078e0200 */
[----:B------:R-:W-:Y:S03]  /*6540*/  ISETP.NE.U32.AND P5, PT, R4, 0x1, PT ;  /* 0x000000010400780c */ /* 0x000fe60003fa5070 */
[----:B------:R-:W-:Y:S01]  /*6550*/  IMAD R39, R39, 0x100000, R0 ;  /* 0x0010000027277824 */ /* 0x000fe200078e0200 */
[----:B------:R-:W-:Y:S01]  /*6560*/  P2R R103, PR, RZ, 0x20 ;  /* 0x00000020ff677803 */ /* 0x000fe20000000000 */
[----:B------:R2:W4:Y:S01]  /*6570*/  SYNCS.PHASECHK.TRANS64.TRYWAIT P0, [R100+URZ+0x160], R3 ;  /* 0x00016003640075a7 */ /* 0x00052200080011ff */
[----:B-1----:R-:W-:Y:S01]  /*6580*/  @P6 SEL R102, RZ, 0x1, !P1 ;  /* 0x00000001ff666807 */ /* 0x002fe20004800000 */
[----:B--2---:R-:W-:Y:S06]  /*6590*/  @!P6 BRA `(.L_x_108) ;  /* 0x000000000080e947 */ /* 0x004fec0003800000 */
[----:B------:R-:W-:Y:S01]  /*65a0*/  @P5 IMAD R6, R90, 0x1000, R71 ;  /* 0x000010005a065824 */ /* 0x000fe200078e0247 */
[----:B------:R-:W1:Y:S01]  /*65b0*/  S2R R0, SR_CgaCtaId ;  /* 0x0000000000007919 */ /* 0x000e620000008800 */
[----:B------:R-:W-:Y:S01]  /*65c0*/  ISETP.NE.AND P1, PT, R102, RZ, PT ;  /* 0x000000ff6600720c */ /* 0x000fe20003f25270 */
[----:B------:R-:W-:Y:S01]  /*65d0*/  BSSY B0, `(.L_x_109) ;  /* 0x000000b000007945 */ /* 0x000fe20003800000 */
[----:B------:R-:W-:Y:S01]  /*65e0*/  @P5 VIADD R4, R6, UR44 ;  /* 0x0000002c06045c36 */ /* 0x000fe20008000000 */
[----:B------:R-:W-:Y:S02]  /*65f0*/  CS2R R74, SRZ ;  /* 0x00000000004a7805 */ /* 0x000fe4000001ff00 */
[----:B------:R-:W-:Y:S02]  /*6600*/  CS2R R72, SRZ ;  /* 0x0000000000487805 */ /* 0x000fe4000001ff00 */
[----:B------:R-:W-:Y:S01]  /*6610*/  CS2R R78, SRZ ;  /* 0x00000000004e7805 */ /* 0x000fe2000001ff00 */
[----:B------:R-:W-:Y:S01]  /*6620*/  @P5 IMAD R4, R93, -0x10, R4 ;  /* 0xfffffff05d045824 */ /* 0x000fe200078e0204 */
[----:B------:R-:W-:Y:S04]  /*6630*/  CS2R R76, SRZ ;  /* 0x00000000004c7805 */ /* 0x000fe8000001ff00 */
[----:B------:R-:W-:Y:S05]  /*6640*/  @P1 BRA `(.L_x_110) ;  /* 0x00000000000c1947 */ /* 0x000fea0003800000 */
[----:B------:R-:W-:Y:S04]  /*6650*/  SHF.L.U32 R5, R89, 0x1f, RZ ;  /* 0x0000001f59057819 */ /* 0x000fe800000006ff */
[----:B------:R-:W2:Y:S02]  /*6660*/  SYNCS.PHASECHK.TRANS64.TRYWAIT P1, [R2+URZ+0x110], R5 ;  /* 0x00011005020075a7 */ /* 0x000ea400080211ff */
[----:B--2---:R-:W-:Y:S05]  /*6670*/  @!P1 BRA `(.L_x_111) ;  /* 0x00000028002c9947 */ /* 0x004fea0003800000 */
.L_x_110:
[----:B------:R-:W-:Y:S05]  /*6680*/  BSYNC B0 ;  /* 0x0000000000007941 */ /* 0x000fea0003800000 */
.L_x_109:
[----:B------:R-:W-:Y:S01]  /*6690*/  ISETP.NE.AND P1, PT, R103, RZ, PT ;  /* 0x000000ff6700720c */ /* 0x000fe20003f25270 */
[----:B--2---:R-:W-:Y:S02]  /*66a0*/  VIADD R5, R2, 0x120 ;  /* 0x0000012002057836 */ /* 0x004fe40000000000 */
[----:B------:R-:W-:Y:S03]  /*66b0*/  VIADD R90, R90, 0x1 ;  /* 0x000000015a5a7836 */ /* 0x000fe60000000000 */
[----:B-1----:R-:W-:Y:S07]  /*66c0*/  PRMT R0, R0, 0x654, R5 ;  /* 0x0000065400007816 */ /* 0x002fee0000000005 */
[----:B------:R1:W2:Y:S04]  /*66d0*/  @P1 LDS.128 R72, [R6+UR44+0x200] ;  /* 0x0002002c06481984 */ /* 0x0002a80008000c00 */
[----:B------:R1:W1:Y:S01]  /*66e0*/  @P1 LDS.128 R76, [R4+0x210] ;  /* 0x00021000044c1984 */ /* 0x0002620000000c00 */
[C---:B------:R-:W-:Y:S01]  /*66f0*/  ISETP.NE.AND P1, PT, R90.reuse, 0x2, PT ;  /* 0x000000025a00780c */ /* 0x040fe20003f25270 */
[----:B------:R-:W-:Y:S01]  /*6700*/  @!PT LDS RZ, [RZ] ;  /* 0x00000000fffff984 */ /* 0x000fe20000000800 */
[----:B------:R-:W-:Y:S01]  /*6710*/  @!PT LDS RZ, [RZ] ;  /* 0x00000000fffff984 */ /* 0x000fe20000000800 */
[----:B------:R-:W-:Y:S01]  /*6720*/  @!PT LDS RZ, [RZ] ;  /* 0x00000000fffff984 */ /* 0x000fe20000000800 */
[----:B------:R-:W-:Y:S01]  /*6730*/  @!PT LDS RZ, [RZ] ;  /* 0x00000000fffff984 */ /* 0x000fe20000000800 */
[----:B------:R5:W-:Y:S06]  /*6740*/  MEMBAR.ALL.CTA ;  /* 0x0000000000007992 */ /* 0x000bec0000008000 */
[----:B-----5:R-:W5:Y:S01]  /*6750*/  FENCE.VIEW.ASYNC.S ;  /* 0x00000000000073c6 */ /* 0x020f620000000000 */
[----:B------:R-:W-:Y:S01]  /*6760*/  SEL R90, R90, RZ, P1 ;  /* 0x000000ff5a5a7207 */ /* 0x000fe20000800000 */
[----:B-----5:R5:W-:Y:S02]  /*6770*/  SYNCS.ARRIVE.TRANS64.RED.A1T0 RZ, [R0+URZ], RZ ;  /* 0x000000ff00ff79a7 */ /* 0x020be400081004ff */
[----:B-----5:R-:W-:Y:S04]  /*6780*/  SEL R0, RZ, 0x1, P1 ;  /* 0x00000001ff007807 */ /* 0x020fe80000800000 */
[----:B--2---:R-:W-:Y:S02]  /*6790*/  LOP3.LUT R89, R89, R0, RZ, 0x3c, !PT ;  /* 0x0000000059597212 */ /* 0x004fe400078e3cff */
.L_x_108:
[----:B------:R-:W-:Y:S05]  /*67a0*/  BSYNC B1 ;  /* 0x0000000000017941 */ /* 0x000fea0003800000 */
.L_x_107:
[----:B------:R-:W-:Y:S04]  /*67b0*/  SHF.R.U32.HI R0, RZ, 0x15, R39 ;  /* 0x00000015ff007819 */ /* 0x000fe80000011627 */
[----:B------:R-:W-:Y:S01]  /*67c0*/  LOP3.LUT P1, RZ, R0, 0x3, R85, 0x48, !PT ;  /* 0x0000000300ff7812 */ /* 0x000fe20007824855 */
[----:B------:R-:W-:Y:S01]  /*67d0*/  @!UPT UIADD3 URZ, UPT, UPT, URZ, URZ, URZ ;  /* 0x000000fffffff290 */ /* 0x000fe2000fffe0ff */
[----:B----4-:R-:W-:Y:S11]  /*67e0*/  @P0 BRA `(.L_x_112) ;  /* 0x0000000000080947 */ /* 0x010ff60003800000 */
[----:B------:R-:W2:Y:S02]  /*67f0*/  SYNCS.PHASECHK.TRANS64.TRYWAIT P0, [R100+URZ+0x160], R3 ;  /* 0x00016003640075a7 */ /* 0x000ea400080011ff */
[----:B--2---:R-:W-:Y:S05]  /*6800*/  @!P0 BRA `(.L_x_113) ;  /* 0x0000002400dc8947 */ /* 0x004fea0003800000 */
.L_x_112:
[----:B------:R-:W-:Y:S05]  /*6810*/  @!P1 BRA `(.L_x_114) ;  /* 0x0000000000409947 */ /* 0x000fea0003800000 */
[----:B------:R-:W4:Y:S01]  /*6820*/  LDCU.64 UR8, c[0x4][0x70] ;  /* 0x01000e00ff0877ac */ /* 0x000f220008000a00 */
[----:B--2---:R-:W-:Y:S01]  /*6830*/  MOV R3, 0x0 ;  /* 0x0000000000037802 */ /* 0x004fe20000000f00 */
[----:B------:R-:W-:Y:S02]  /*6840*/  HFMA2 R12, -RZ, RZ, 0, 5.9604644775390625e-08 ;  /* 0x00000001ff0c7431 */ /* 0x000fe400000001ff */
[----:B------:R-:W-:Y:S02]  /*6850*/  IMAD.MOV.U32 R8, RZ, RZ, 0x192 ;  /* 0x00000192ff087424 */ /* 0x000fe400078e00ff */
[----:B------:R-:W-:Y:S01]  /*6860*/  IMAD.MOV.U32 R13, RZ, RZ, RZ ;  /* 0x000000ffff0d7224 */ /* 0x000fe200078e00ff */
[----:B------:R-:W2:Y:S01]  /*6870*/  LDCU.64 UR6, c[0x4][0x78] ;  /* 0x01000f00ff0677ac */ /* 0x000ea20008000a00 */
[----:B------:R-:W3:Y:S01]  /*6880*/  LDC.64 R2, c[0x4][R3] ;  /* 0x0100000003027b82 */ /* 0x000ee20000000a00 */
[----:B------:R-:W5:Y:S01]  /*6890*/  LDCU.64 UR4, c[0x4][0x10] ;  /* 0x01000200ff0477ac */ /* 0x000f620008000a00 */
[----:B----4-:R-:W-:Y:S01]  /*68a0*/  MOV R5, UR9 ;  /* 0x0000000900057c02 */ /* 0x010fe20008000f00 */
[----:B-1----:R-:W-:Y:S01]  /*68b0*/  IMAD.U32 R4, RZ, RZ, UR8 ;  /* 0x00000008ff047e24 */ /* 0x002fe2000f8e00ff */
[----:B--2---:R-:W-:Y:S01]  /*68c0*/  MOV R7, UR7 ;  /* 0x0000000700077c02 */ /* 0x004fe20008000f00 */
[----:B------:R-:W-:Y:S01]  /*68d0*/  IMAD.U32 R6, RZ, RZ, UR6 ;  /* 0x00000006ff067e24 */ /* 0x000fe2000f8e00ff */
[----:B-----5:R-:W-:Y:S01]  /*68e0*/  MOV R11, UR5 ;  /* 0x00000005000b7c02 */ /* 0x020fe20008000f00 */
[----:B------:R-:W-:Y:S02]  /*68f0*/  IMAD.U32 R10, RZ, RZ, UR4 ;  /* 0x00000004ff0a7e24 */ /* 0x000fe4000f8e00ff */
[----:B------:R-:W-:Y:S07]  /*6900*/  LEPC R20, `(.L_x_114) ;  /* 0x000000001014794e */ /* 0x000fee0000000000 */
[----:B---3--:R-:W-:Y:S05]  /*6910*/  CALL.ABS.NOINC R2 ;  /* 0x0000000002007343 */ /* 0x008fea0003c00000 */
.L_x_114:
[-C--:B------:R-:W-:Y:S01]  /*6920*/  F2FP.F16.E5M2.UNPACK_B R42, R72.reuse ;  /* 0x00000048ff2a723e */ /* 0x080fe200020004ff */
[----:B------:R-:W-:Y:S05]  /*6930*/  WARPSYNC.ALL ;  /* 0x0000000000007948 */ /* 0x000fea0003800000 */
[----:B------:R-:W-:Y:S01]  /*6940*/  R2UR UR4, R39 ;  /* 0x00000000270472ca */ /* 0x000fe200000e0000 */
[--C-:B------:R-:W-:Y:S01]  /*6950*/  HADD2.F32 R40, -RZ, R42.reuse.H0_H0 ;  /* 0x2000002aff287230 */ /* 0x100fe20000004100 */
[----:B------:R-:W-:Y:S01]  /*6960*/  F2FP.F16.E5M2.UNPACK_B R43, R72.H1 ;  /* 0x00000048ff2b723e */ /* 0x000fe200030004ff */
[----:B------:R-:W-:Y:S01]  /*6970*/  HADD2.F32 R42, -RZ, R42.H1_H1 ;  /* 0x3000002aff2a7230 */ /* 0x000fe20000004100 */
[-C--:B------:R-:W-:Y:S01]  /*6980*/  F2FP.F16.E5M2.UNPACK_B R45, R73.reuse ;  /* 0x00000049ff2d723e */ /* 0x080fe200020004ff */
[----:B------:R-:W-:Y:S01]  /*6990*/  BSSY.RECONVERGENT B0, `(.L_x_115) ;  /* 0x0000099000007945 */ /* 0x000fe20003800200 */
[----:B------:R-:W-:Y:S01]  /*69a0*/  F2FP.F16.E5M2.UNPACK_B R47, R73.H1 ;  /* 0x00000049ff2f723e */ /* 0x000fe200030004ff */
[--C-:B------:R-:W-:Y:S01]  /*69b0*/  HADD2.F32 R44, -RZ, R43.reuse.H0_H0 ;  /* 0x2000002bff2c7230 */ /* 0x100fe20000004100 */
[-C--:B------:R-:W-:Y:S01]  /*69c0*/  F2FP.F16.E5M2.UNPACK_B R49, R74.reuse ;  /* 0x0000004aff31723e */ /* 0x080fe200020004ff */
[----:B------:R-:W-:Y:S01]  /*69d0*/  HADD2.F32 R46, -RZ, R43.H1_H1 ;  /* 0x3000002bff2e7230 */ /* 0x000fe20000004100 */
[----:B------:R-:W-:Y:S01]  /*69e0*/  F2FP.F16.E5M2.UNPACK_B R51, R74.H1 ;  /* 0x0000004aff33723e */ /* 0x000fe200030004ff */
[--C-:B------:R-:W-:Y:S01]  /*69f0*/  HADD2.F32 R43, -RZ, R45.reuse.H0_H0 ;  /* 0x2000002dff2b7230 */ /* 0x100fe20000004100 */
[-C--:B------:R-:W-:Y:S01]  /*6a00*/  F2FP.F16.E5M2.UNPACK_B R53, R75.reuse ;  /* 0x0000004bff35723e */ /* 0x080fe200020004ff */
[----:B-1----:R-:W-:Y:S01]  /*6a10*/  LDTM.16dp32bit_t0_t15.x32 R4, tmem[UR4] ;  /* 0x00000004000479ee */ /* 0x002fe20008a80000 */
[----:B------:R-:W3:Y:S01]  /*6a20*/  LDTM.16dp32bit_t16_t31.x32 R4, tmem[UR4+0x20] ;  /* 0x00002004000479ee */ /* 0x000ee20008aa0000 */
[----:B------:R-:W-:Y:S01]  /*6a30*/  ISETP.NE.AND P6, PT, R96, RZ, PT ;  /* 0x000000ff6000720c */ /* 0x000fe20003fc5270 */
[----:B------:R-:W-:Y:S01]  /*6a40*/  HADD2.F32 R48, -RZ, R45.H1_H1 ;  /* 0x3000002dff307230 */ /* 0x000fe20000004100 */
[----:B------:R-:W-:Y:S01]  /*6a50*/  IADD3 R109, PT, PT, R71, UR44, RZ ;  /* 0x0000002c476d7c10 */ /* 0x000fe2000fffe0ff */
[----:B------:R-:W-:Y:S01]  /*6a60*/  HADD2.F32 R52, -RZ, R49.H1_H1 ;  /* 0x30000031ff347230 */ /* 0x000fe20000004100 */
[----:B------:R-:W-:Y:S01]  /*6a70*/  SHF.L.U32 R108, R88, 0x4, RZ ;  /* 0x00000004586c7819 */ /* 0x000fe200000006ff */
[----:B------:R-:W-:Y:S01]  /*6a80*/  HADD2.F32 R56, -RZ, R53.H1_H1 ;  /* 0x30000035ff387230 */ /* 0x000fe20000004100 */
[----:B------:R-:W-:Y:S01]  /*6a90*/  F2FP.F16.E5M2.UNPACK_B R55, R75.H1 ;  /* 0x0000004bff37723e */ /* 0x000fe200030004ff */
[--C-:B------:R-:W-:Y:S01]  /*6aa0*/  HADD2.F32 R45, -RZ, R47.reuse.H0_H0 ;  /* 0x2000002fff2d7230 */ /* 0x100fe20000004100 */
[----:B------:R-:W-:Y:S01]  /*6ab0*/  IADD3 R101, PT, PT, R109, R108, RZ ;  /* 0x0000006c6d657210 */ /* 0x000fe20007ffe0ff */
[----:B------:R-:W-:Y:S01]  /*6ac0*/  HADD2.F32 R50, -RZ, R47.H1_H1 ;  /* 0x3000002fff327230 */ /* 0x000fe20000004100 */
[-C--:B------:R-:W-:Y:S01]  /*6ad0*/  F2FP.F16.E5M2.UNPACK_B R57, R76.reuse ;  /* 0x0000004cff39723e */ /* 0x080fe200020004ff */
[----:B------:R-:W-:Y:S01]  /*6ae0*/  HADD2.F32 R47, -RZ, R49.H0_H0 ;  /* 0x20000031ff2f7230 */ /* 0x000fe20000004100 */
[----:B------:R-:W-:Y:S01]  /*6af0*/  F2FP.F16.E5M2.UNPACK_B R59, R76.H1 ;  /* 0x0000004cff3b723e */ /* 0x000fe200030004ff */
[----:B------:R-:W-:Y:S01]  /*6b00*/  HADD2.F32 R49, -RZ, R51.H0_H0 ;  /* 0x20000033ff317230 */ /* 0x000fe20000004100 */
[-C--:B------:R-:W-:Y:S01]  /*6b10*/  F2FP.F16.E5M2.UNPACK_B R61, R77.reuse ;  /* 0x0000004dff3d723e */ /* 0x080fe200020004ff */
[----:B------:R-:W-:Y:S01]  /*6b20*/  HADD2.F32 R60, -RZ, R57.H1_H1 ;  /* 0x30000039ff3c7230 */ /* 0x000fe20000004100 */
[----:B------:R-:W-:Y:S01]  /*6b30*/  F2FP.F16.E5M2.UNPACK_B R63, R77.H1 ;  /* 0x0000004dff3f723e */ /* 0x000fe200030004ff */
[----:B------:R-:W-:Y:S01]  /*6b40*/  HADD2.F32 R54, -RZ, R51.H1_H1 ;  /* 0x30000033ff367230 */ /* 0x000fe20000004100 */
[-C--:B------:R-:W-:Y:S01]  /*6b50*/  F2FP.F16.E5M2.UNPACK_B R65, R78.reuse ;  /* 0x0000004eff41723e */ /* 0x080fe200020004ff */
[----:B------:R-:W-:Y:S01]  /*6b60*/  HADD2.F32 R51, -RZ, R53.H0_H0 ;  /* 0x20000035ff337230 */ /* 0x000fe20000004100 */
[----:B------:R-:W-:Y:S01]  /*6b70*/  F2FP.F16.E5M2.UNPACK_B R67, R78.H1 ;  /* 0x0000004eff43723e */ /* 0x000fe200030004ff */
[----:B------:R-:W-:Y:S01]  /*6b80*/  HADD2.F32 R64, -RZ, R61.H1_H1 ;  /* 0x3000003dff407230 */ /* 0x000fe20000004100 */
[----:B------:R-:W-:Y:S01]  /*6b90*/  ISETP.NE.AND P0, PT, R95, RZ, PT ;  /* 0x000000ff5f00720c */ /* 0x000fe20003f05270 */
[C---:B---3--:R-:W-:Y:S01]  /*6ba0*/  FMUL R0, R38.reuse, R4 ;  /* 0x0000000426007220 */ /* 0x048fe20000400000 */
[C---:B------:R-:W-:Y:S01]  /*6bb0*/  FMUL R2, R38.reuse, R5 ;  /* 0x0000000526027220 */ /* 0x040fe20000400000 */
[C---:B------:R-:W-:Y:S01]  /*6bc0*/  FMUL R4, R38.reuse, R8 ;  /* 0x0000000826047220 */ /* 0x040fe20000400000 */
[C---:B------:R-:W-:Y:S01]  /*6bd0*/  FMUL R5, R38.reuse, R9 ;  /* 0x0000000926057220 */ /* 0x040fe20000400000 */
[C---:B------:R-:W-:Y:S01]  /*6be0*/  FFMA R0, R41.reuse, R40, R0 ;  /* 0x0000002829007223 */ /* 0x040fe20000000000 */
[C---:B------:R-:W-:Y:S01]  /*6bf0*/  FFMA R2, R41.reuse, R42, R2 ;  /* 0x0000002a29027223 */ /* 0x040fe20000000002 */
[C---:B------:R-:W-:Y:S01]  /*6c00*/  FMUL R8, R38.reuse, R12 ;  /* 0x0000000c26087220 */ /* 0x040fe20000400000 */
[C---:B------:R-:W-:Y:S01]  /*6c10*/  FMUL R9, R38.reuse, R13 ;  /* 0x0000000d26097220 */ /* 0x040fe20000400000 */
[C---:B------:R-:W-:Y:S01]  /*6c20*/  FMUL R12, R38.reuse, R16 ;  /* 0x00000010260c7220 */ /* 0x040fe20000400000 */
[C---:B------:R-:W-:Y:S01]  /*6c30*/  FMUL R13, R38.reuse, R17 ;  /* 0x00000011260d7220 */ /* 0x040fe20000400000 */
[C---:B------:R-:W-:Y:S01]  /*6c40*/  FMUL R16, R38.reuse, R20 ;  /* 0x0000001426107220 */ /* 0x040fe20000400000 */
[C---:B------:R-:W-:Y:S01]  /*6c50*/  FMUL R17, R38.reuse, R21 ;  /* 0x0000001526117220 */ /* 0x040fe20000400000 */
[C---:B------:R-:W-:Y:S01]  /*6c60*/  FMUL R20, R38.reuse, R24 ;  /* 0x0000001826147220 */ /* 0x040fe20000400000 */
[C---:B------:R-:W-:Y:S01]  /*6c70*/  FMUL R21, R38.reuse, R25 ;  /* 0x0000001926157220 */ /* 0x040fe20000400000 */
[----:B------:R-:W-:Y:S02]  /*6c80*/  HADD2.F32 R68, -RZ, R65.H1_H1 ;  /* 0x30000041ff447230 */ /* 0x000fe40000004100 */
[C---:B------:R-:W-:Y:S01]  /*6c90*/  FMUL R24, R38.reuse, R28 ;  /* 0x0000001c26187220 */ /* 0x040fe20000400000 */
[C---:B------:R-:W-:Y:S01]  /*6ca0*/  FMUL R25, R38.reuse, R29 ;  /* 0x0000001d26197220 */ /* 0x040fe20000400000 */
[C---:B------:R-:W-:Y:S01]  /*6cb0*/  FMUL R28, R38.reuse, R32 ;  /* 0x00000020261c7220 */ /* 0x040fe20000400000 */
[C---:B------:R-:W-:Y:S01]  /*6cc0*/  FMUL R29, R38.reuse, R33 ;  /* 0x00000021261d7220 */ /* 0x040fe20000400000 */
[C---:B--2---:R-:W-:Y:S01]  /*6cd0*/  FMUL R3, R38.reuse, R6 ;  /* 0x0000000626037220 */ /* 0x044fe20000400000 */
[C---:B------:R-:W-:Y:S01]  /*6ce0*/  FMUL R7, R38.reuse, R7 ;  /* 0x0000000726077220 */ /* 0x040fe20000400000 */
[C---:B------:R-:W-:Y:S01]  /*6cf0*/  FMUL R6, R38.reuse, R10 ;  /* 0x0000000a26067220 */ /* 0x040fe20000400000 */
[C---:B------:R-:W-:Y:S01]  /*6d00*/  FMUL R11, R38.reuse, R11 ;  /* 0x0000000b260b7220 */ /* 0x040fe20000400000 */
[C---:B------:R-:W-:Y:S01]  /*6d10*/  FFMA R3, R41.reuse, R44, R3 ;  /* 0x0000002c29037223 */ /* 0x040fe20000000003 */
[C---:B------:R-:W-:Y:S01]  /*6d20*/  FFMA R7, R41.reuse, R46, R7 ;  /* 0x0000002e29077223 */ /* 0x040fe20000000007 */
[C---:B------:R-:W-:Y:S01]  /*6d30*/  FFMA R4, R41.reuse, R43, R4 ;  /* 0x0000002b29047223 */ /* 0x040fe20000000004 */
[----:B------:R-:W-:Y:S01]  /*6d40*/  F2FP.F16.E5M2.UNPACK_B R40, R79 ;  /* 0x0000004fff28723e */ /* 0x000fe200020004ff */
[C---:B------:R-:W-:Y:S01]  /*6d50*/  FFMA R5, R41.reuse, R48, R5 ;  /* 0x0000003029057223 */ /* 0x040fe20000000005 */
[C---:B------:R-:W-:Y:S01]  /*6d60*/  FFMA R6, R41.reuse, R45, R6 ;  /* 0x0000002d29067223 */ /* 0x040fe20000000006 */
[----:B------:R-:W-:Y:S01]  /*6d70*/  F2FP.F16.E5M2.UNPACK_B R42, R79.H1 ;  /* 0x0000004fff2a723e */ /* 0x000fe200030004ff */
[C---:B------:R-:W-:Y:S01]  /*6d80*/  FFMA R11, R41.reuse, R50, R11 ;  /* 0x00000032290b7223 */ /* 0x040fe2000000000b */
[----:B------:R-:W-:Y:S01]  /*6d90*/  FFMA R8, R41, R47, R8 ;  /* 0x0000002f29087223 */ /* 0x000fe20000000008 */
[----:B------:R-:W-:Y:S01]  /*6da0*/  F2FP.SATFINITE.E5M2.F32.PACK_AB_MERGE_C R97, R7, R3, RZ ;  /* 0x000000030761723e */ /* 0x000fe200048060ff */
[C---:B------:R-:W-:Y:S01]  /*6db0*/  FFMA R9, R41.reuse, R52, R9 ;  /* 0x0000003429097223 */ /* 0x040fe20000000009 */
[----:B------:R-:W-:Y:S01]  /*6dc0*/  FMUL R10, R38, R14 ;  /* 0x0000000e260a7220 */ /* 0x000fe20000400000 */
[----:B------:R-:W-:Y:S01]  /*6dd0*/  LEA R109, R90, UR44, 0x3 ;  /* 0x0000002c5a6d7c11 */ /* 0x000fe2000f8e18ff */
[----:B------:R-:W-:Y:S01]  /*6de0*/  FMUL R15, R38, R15 ;  /* 0x0000000f260f7220 */ /* 0x000fe20000400000 */
[--C-:B------:R-:W-:Y:S01]  /*6df0*/  HADD2.F32 R53, -RZ, R55.reuse.H0_H0 ;  /* 0x20000037ff357230 */ /* 0x100fe20000004100 */
[----:B------:R-:W-:Y:S01]  /*6e00*/  F2FP.SATFINITE.E5M2.F32.PACK_AB_MERGE_C R96, R2, R0, R97 ;  /* 0x000000000260723e */ /* 0x000fe20004806061 */
[----:B------:R-:W-:Y:S01]  /*6e10*/  FFMA R10, R41, R49, R10 ;  /* 0x00000031290a7223 */ /* 0x000fe2000000000a */
[----:B------:R-:W-:Y:S01]  /*6e20*/  F2FP.SATFINITE.E5M2.F32.PACK_AB_MERGE_C R97, R11, R6, RZ ;  /* 0x000000060b61723e */ /* 0x000fe200048060ff */
[C---:B------:R-:W-:Y:S01]  /*6e30*/  FFMA R15, R41.reuse, R54, R15 ;  /* 0x00000036290f7223 */ /* 0x040fe2000000000f */
[C---:B------:R-:W-:Y:S01]  /*6e40*/  FFMA R12, R41.reuse, R51, R12 ;  /* 0x00000033290c7223 */ /* 0x040fe2000000000c */
[----:B------:R-:W-:Y:S01]  /*6e50*/  FFMA R13, R41, R56, R13 ;  /* 0x00000038290d7223 */ /* 0x000fe2000000000d */
[----:B------:R-:W-:Y:S01]  /*6e60*/  F2FP.SATFINITE.E5M2.F32.PACK_AB_MERGE_C R97, R5, R4, R97 ;  /* 0x000000040561723e */ /* 0x000fe20004806061 */
[----:B------:R-:W-:Y:S01]  /*6e70*/  HADD2.F32 R58, -RZ, R55.H1_H1 ;  /* 0x30000037ff3a7230 */ /* 0x000fe20000004100 */
[----:B------:R-:W-:Y:S01]  /*6e80*/  F2FP.SATFINITE.E5M2.F32.PACK_AB_MERGE_C R98, R15, R10, RZ ;  /* 0x0000000a0f62723e */ /* 0x000fe200048060ff */
[----:B------:R-:W-:Y:S02]  /*6e90*/  HADD2.F32 R55, -RZ, R57.H0_H0 ;  /* 0x20000039ff377230 */ /* 0x000fe40000004100 */
[C---:B------:R-:W-:Y:S01]  /*6ea0*/  FMUL R14, R38.reuse, R18 ;  /* 0x00000012260e7220 */ /* 0x040fe20000400000 */
[C---:B------:R-:W-:Y:S01]  /*6eb0*/  FMUL R19, R38.reuse, R19 ;  /* 0x0000001326137220 */ /* 0x040fe20000400000 */
[--C-:B------:R-:W-:Y:S02]  /*6ec0*/  HADD2.F32 R57, -RZ, R59.reuse.H0_H0 ;  /* 0x2000003bff397230 */ /* 0x100fe40000004100 */
[C---:B------:R-:W-:Y:S01]  /*6ed0*/  FMUL R18, R38.reuse, R22 ;  /* 0x0000001626127220 */ /* 0x040fe20000400000 */
[C---:B------:R-:W-:Y:S01]  /*6ee0*/  FFMA R14, R41.reuse, R53, R14 ;  /* 0x00000035290e7223 */ /* 0x040fe2000000000e */
[----:B------:R-:W-:Y:S02]  /*6ef0*/  HADD2.F32 R62, -RZ, R59.H1_H1 ;  /* 0x3000003bff3e7230 */ /* 0x000fe40000004100 */
[C---:B------:R-:W-:Y:S01]  /*6f00*/  FFMA R19, R41.reuse, R58, R19 ;  /* 0x0000003a29137223 */ /* 0x040fe20000000013 */
[----:B------:R-:W-:Y:S02]  /*6f10*/  HADD2.F32 R59, -RZ, R61.H0_H0 ;  /* 0x2000003dff3b7230 */ /* 0x000fe40000004100 */
[C---:B------:R-:W-:Y:S01]  /*6f20*/  FMUL R23, R38.reuse, R23 ;  /* 0x0000001726177220 */ /* 0x040fe20000400000 */
[C---:B------:R-:W-:Y:S01]  /*6f30*/  FFMA R16, R41.reuse, R55, R16 ;  /* 0x0000003729107223 */ /* 0x040fe20000000010 */
[C---:B------:R-:W-:Y:S01]  /*6f40*/  FFMA R17, R41.reuse, R60, R17 ;  /* 0x0000003c29117223 */ /* 0x040fe20000000011 */
[--C-:B------:R-:W-:Y:S02]  /*6f50*/  HADD2.F32 R61, -RZ, R63.reuse.H0_H0 ;  /* 0x2000003fff3d7230 */ /* 0x100fe40000004100 */
[C---:B------:R-:W-:Y:S01]  /*6f60*/  FFMA R18, R41.reuse, R57, R18 ;  /* 0x0000003929127223 */ /* 0x040fe20000000012 */
[----:B------:R-:W-:Y:S02]  /*6f70*/  HADD2.F32 R66, -RZ, R63.H1_H1 ;  /* 0x3000003fff427230 */ /* 0x000fe40000004100 */
[C---:B------:R-:W-:Y:S01]  /*6f80*/  FMUL R22, R38.reuse, R26 ;  /* 0x0000001a26167220 */ /* 0x040fe20000400000 */
[----:B------:R-:W-:Y:S02]  /*6f90*/  HADD2.F32 R63, -RZ, R65.H0_H0 ;  /* 0x20000041ff3f7230 */ /* 0x000fe40000004100 */
[C---:B------:R-:W-:Y:S01]  /*6fa0*/  FFMA R23, R41.reuse, R62, R23 ;  /* 0x0000003e29177223 */ /* 0x040fe20000000017 */
[C---:B------:R-:W-:Y:S01]  /*6fb0*/  FMUL R27, R38.reuse, R27 ;  /* 0x0000001b261b7220 */ /* 0x040fe20000400000 */
[C---:B------:R-:W-:Y:S01]  /*6fc0*/  FFMA R20, R41.reuse, R59, R20 ;  /* 0x0000003b29147223 */ /* 0x040fe20000000014 */
[C---:B------:R-:W-:Y:S01]  /*6fd0*/  FFMA R21, R41.reuse, R64, R21 ;  /* 0x0000004029157223 */ /* 0x040fe20000000015 */
[--C-:B------:R-:W-:Y:S02]  /*6fe0*/  HADD2.F32 R65, -RZ, R67.reuse.H0_H0 ;  /* 0x20000043ff417230 */ /* 0x100fe40000004100 */
[C---:B------:R-:W-:Y:S01]  /*6ff0*/  FFMA R22, R41.reuse, R61, R22 ;  /* 0x0000003d29167223 */ /* 0x040fe20000000016 */
[----:B------:R-:W-:Y:S02]  /*7000*/  HADD2.F32 R70, -RZ, R67.H1_H1 ;  /* 0x30000043ff467230 */ /* 0x000fe40000004100 */
[C---:B------:R-:W-:Y:S01]  /*7010*/  FMUL R26, R38.reuse, R30 ;  /* 0x0000001e261a7220 */ /* 0x040fe20000400000 */
[--C-:B------:R-:W-:Y:S02]  /*7020*/  HADD2.F32 R67, -RZ, R40.reuse.H0_H0 ;  /* 0x20000028ff437230 */ /* 0x100fe40000004100 */
[C---:B------:R-:W-:Y:S01]  /*7030*/  FFMA R27, R41.reuse, R66, R27 ;  /* 0x00000042291b7223 */ /* 0x040fe2000000001b */
[C---:B------:R-:W-:Y:S01]  /*7040*/  FMUL R31, R38.reuse, R31 ;  /* 0x0000001f261f7220 */ /* 0x040fe20000400000 */
[C---:B------:R-:W-:Y:S01]  /*7050*/  FFMA R24, R41.reuse, R63, R24 ;  /* 0x0000003f29187223 */ /* 0x040fe20000000018 */
[----:B------:R-:W-:Y:S02]  /*7060*/  HADD2.F32 R40, -RZ, R40.H1_H1 ;  /* 0x30000028ff287230 */ /* 0x000fe40000004100 */
[C---:B------:R-:W-:Y:S01]  /*7070*/  FFMA R25, R41.reuse, R68, R25 ;  /* 0x0000004429197223 */ /* 0x040fe20000000019 */
[--C-:B------:R-:W-:Y:S02]  /*7080*/  HADD2.F32 R69, -RZ, R42.reuse.H0_H0 ;  /* 0x2000002aff457230 */ /* 0x100fe40000004100 */
[C---:B------:R-:W-:Y:S01]  /*7090*/  FFMA R26, R41.reuse, R65, R26 ;  /* 0x00000041291a7223 */ /* 0x040fe2000000001a */
[----:B------:R-:W-:Y:S02]  /*70a0*/  HADD2.F32 R42, -RZ, R42.H1_H1 ;  /* 0x3000002aff2a7230 */ /* 0x000fe40000004100 */
[C---:B------:R-:W-:Y:S01]  /*70b0*/  FMUL R30, R38.reuse, R34 ;  /* 0x00000022261e7220 */ /* 0x040fe20000400000 */
[----:B------:R-:W-:Y:S01]  /*70c0*/  FFMA R31, R41, R70, R31 ;  /* 0x00000046291f7223 */ /* 0x000fe2000000001f */
[----:B------:R-:W-:Y:S01]  /*70d0*/  FMUL R35, R38, R35 ;  /* 0x0000002326237220 */ /* 0x000fe20000400000 */
[----:B------:R-:W-:Y:S01]  /*70e0*/  F2FP.SATFINITE.E5M2.F32.PACK_AB_MERGE_C R99, R19, R14, RZ ;  /* 0x0000000e1363723e */ /* 0x000fe200048060ff */
[C---:B------:R-:W-:Y:S01]  /*70f0*/  FFMA R28, R41.reuse, R67, R28 ;  /* 0x00000043291c7223 */ /* 0x040fe2000000001c */
[C---:B------:R-:W-:Y:S01]  /*7100*/  FFMA R29, R41.reuse, R40, R29 ;  /* 0x00000028291d7223 */ /* 0x040fe2000000001d */
[C---:B------:R-:W-:Y:S01]  /*7110*/  FFMA R30, R41.reuse, R69, R30 ;  /* 0x00000045291e7223 */ /* 0x040fe2000000001e */
[----:B------:R-:W-:Y:S01]  /*7120*/  FFMA R35, R41, R42, R35 ;  /* 0x0000002a29237223 */ /* 0x000fe20000000023 */
[----:B------:R-:W-:Y:S02]  /*7130*/  F2FP.SATFINITE.E5M2.F32.PACK_AB_MERGE_C R98, R9, R8, R98 ;  /* 0x000000080962723e */ /* 0x000fe40004806062 */
[----:B------:R-:W-:Y:S02]  /*7140*/  F2FP.SATFINITE.E5M2.F32.PACK_AB_MERGE_C R99, R13, R12, R99 ;  /* 0x0000000c0d63723e */ /* 0x000fe40004806063 */
[----:B------:R-:W-:Y:S02]  /*7150*/  F2FP.SATFINITE.E5M2.F32.PACK_AB_MERGE_C R104, R23, R18, RZ ;  /* 0x000000121768723e */ /* 0x000fe400048060ff */
[----:B------:R-:W-:Y:S01]  /*7160*/  F2FP.SATFINITE.E5M2.F32.PACK_AB_MERGE_C R105, R27, R22, RZ ;  /* 0x000000161b69723e */ /* 0x000fe200048060ff */
[----:B------:R1:W-:Y:S01]  /*7170*/  STS.128 [R71+UR44+0x2200], R96 ;  /* 0x0022006047007988 */ /* 0x0003e20008000c2c */
[----:B------:R-:W-:Y:S02]  /*7180*/  F2FP.SATFINITE.E5M2.F32.PACK_AB_MERGE_C R110, R31, R26, RZ ;  /* 0x0000001a1f6e723e */ /* 0x000fe400048060ff */
[----:B------:R-:W-:Y:S02]  /*7190*/  F2FP.SATFINITE.E5M2.F32.PACK_AB_MERGE_C R111, R35, R30, RZ ;  /* 0x0000001e236f723e */ /* 0x000fe400048060ff */
[----:B------:R-:W-:Y:S02]  /*71a0*/  F2FP.SATFINITE.E5M2.F32.PACK_AB_MERGE_C R104, R17, R16, R104 ;  /* 0x000000101168723e */ /* 0x000fe40004806068 */
[----:B------:R-:W-:Y:S02]  /*71b0*/  F2FP.SATFINITE.E5M2.F32.PACK_AB_MERGE_C R105, R21, R20, R105 ;  /* 0x000000141569723e */ /* 0x000fe40004806069 */
[----:B------:R-:W-:Y:S02]  /*71c0*/  F2FP.SATFINITE.E5M2.F32.PACK_AB_MERGE_C R106, R25, R24, R110 ;  /* 0x00000018196a723e */ /* 0x000fe4000480606e */
[----:B------:R-:W-:Y:S02]  /*71d0*/  F2FP.SATFINITE.E5M2.F32.PACK_AB_MERGE_C R107, R29, R28, R111 ;  /* 0x0000001c1d6b723e */ /* 0x000fe4000480606f */
[----:B------:R-:W-:Y:S03]  /*71e0*/  @P6 SHF.L.U32 R110, R89, 0x1f, RZ ;  /* 0x0000001f596e6819 */ /* 0x000fe600000006ff */
[----:B------:R1:W-:Y:S01]  /*71f0*/  STS.128 [R101+0x2210], R104 ;  /* 0x0022106865007388 */ /* 0x0003e20000000c00 */
[----:B------:R-:W-:Y:S01]  /*7200*/  @!PT LDS RZ, [RZ] ;  /* 0x00000000fffff984 */ /* 0x000fe20000000800 */
[----:B------:R-:W-:Y:S01]  /*7210*/  @!PT LDS RZ, [RZ] ;  /* 0x00000000fffff984 */ /* 0x000fe20000000800 */
[----:B------:R-:W-:Y:S01]  /*7220*/  @!PT LDS RZ, [RZ] ;  /* 0x00000000fffff984 */ /* 0x000fe20000000800 */
[----:B------:R-:W-:Y:S01]  /*7230*/  @!PT LDS RZ, [RZ] ;  /* 0x00000000fffff984 */ /* 0x000fe20000000800 */
[----:B------:R2:W-:Y:S07]  /*7240*/  MEMBAR.ALL.CTA ;  /* 0x0000000000007992 */ /* 0x0005ee0000008000 */
[----:B--2---:R-:W2:Y:S02]  /*7250*/  FENCE.VIEW.ASYNC.S ;  /* 0x00000000000073c6 */ /* 0x004ea40000000000 */
[----:B--2---:R-:W-:Y:S06]  /*7260*/  BAR.SYNC.DEFER_BLOCKING 0x1, 0x80 ;  /* 0x0042000000007b1d */ /* 0x004fec0000010000 */
[----:B------:R-:W-:Y:S05]  /*7270*/  @P0 BRA `(.L_x_116) ;  /* 0x0000000000280947 */ /* 0x000fea0003800000 */
[----:B------:R-:W2:Y:S01]  /*7280*/  LDCU.64 UR6, c[0x0][0x348] ;  /* 0x00006900ff0677ac */ /* 0x000ea20008000a00 */
[----:B------:R-:W-:Y:S01]  /*7290*/  UIADD3 UR4, UPT, UPT, UR44, 0x2200, URZ ;  /* 0x000022002c047890 */ /* 0x000fe2000fffe0ff */
[----:B------:R-:W-:Y:S05]  /*72a0*/  UMOV UR51, UR36 ;  /* 0x0000002400337c82 */ /* 0x000fea0008000000 */
[----:B------:R-:W-:Y:S04]  /*72b0*/  MOV R94, UR4 ;  /* 0x00000004005e7c02 */ /* 0x000fe80008000f00 */
[----:B------:R-:W-:Y:S01]  /*72c0*/  R2UR UR48, R94 ;  /* 0x000000005e3072ca */ /* 0x000fe200000e0000 */
[----:B--2---:R-:W-:Y:S04]  /*72d0*/  UIADD3 UR4, UP0, UPT, UR6, 0x680, URZ ;  /* 0x0000068006047890 */ /* 0x004fe8000ff1e0ff */
[----:B------:R-:W-:Y:S09]  /*72e0*/  UIADD3.X UR5, UPT, UPT, URZ, UR7, URZ, UP0, !UPT ;  /* 0x00000007ff057290 */ /* 0x000ff200087fe4ff */
[----:B------:R2:W-:Y:S01]  /*72f0*/  UTMASTG.3D [UR48], [UR4] ;  /* 0x00000030040073b5 */ /* 0x0005e20008010000 */
[----:B------:R0:W-:Y:S01]  /*7300*/  UTMACMDFLUSH ;  /* 0x00000000000079b7 */ /* 0x0001e20000000000 */
[----:B--2---:R-:W-:Y:S04]  /*7310*/  DEPBAR.LE SB0, 0x1 ;  /* 0x000080400000791a */ /* 0x004fe80000000000 */
.L_x_116:
[----:B------:R-:W-:Y:S05]  /*7320*/  BSYNC.RECONVERGENT B0 ;  /* 0x0000000000007941 */ /* 0x000fea0003800200 */
.L_x_115:
[----:B------:R-:W-:Y:S06]  /*7330*/  BAR.SYNC.DEFER_BLOCKING 0x1, 0x80 ;  /* 0x0042000000007b1d */ /* 0x000fec0000010000 */
[----:B------:R-:W2:Y:S01]  /*7340*/  @P6 SYNCS.PHASECHK.TRANS64.TRYWAIT P0, [R109+URZ+0x110], R110 ;  /* 0x0001106e6d0065a7 */ /* 0x000ea200080011ff */
[----:B------:R-:W-:Y:S01]  /*7350*/  BSSY B1, `(.L_x_117) ;  /* 0x0000020000017945 */ /* 0x000fe20003800000 */
[----:B--2---:R-:W-:Y:S03]  /*7360*/  @P6 SEL R102, RZ, 0x1, !P0 ;  /* 0x00000001ff666807 */ /* 0x004fe60004000000 */
[----:B------:R-:W-:Y:S05]  /*7370*/  @!P6 BRA `(.L_x_118) ;  /* 0x000000000074e947 */ /* 0x000fea0003800000 */
[----:B------:R-:W-:Y:S01]  /*7380*/  ISETP.NE.AND P1, PT, R103, RZ, PT ;  /* 0x000000ff6700720c */ /* 0x000fe20003f25270 */
[----:B------:R-:W2:Y:S01]  /*7390*/  S2R R0, SR_CgaCtaId ;  /* 0x0000000000007919 */ /* 0x000ea20000008800 */
[----:B------:R-:W-:Y:S01]  /*73a0*/  ISETP.NE.AND P0, PT, R102, RZ, PT ;  /* 0x000000ff6600720c */ /* 0x000fe20003f05270 */
[----:B------:R-:W-:Y:S10]  /*73b0*/  BSSY B0, `(.L_x_119) ;  /* 0x0000008000007945 */ /* 0x000ff40003800000 */
[----:B------:R-:W-:Y:S05]  /*73c0*/  @P1 IMAD R2, R90, 0x1000, R71 ;  /* 0x000010005a021824 */ /* 0x000fea00078e0247 */
[----:B------:R-:W-:Y:S05]  /*73d0*/  @P1 IADD3 R3, PT, PT, R2, UR44, RZ ;  /* 0x0000002c02031c10 */ /* 0x000fea000fffe0ff */
[----:B------:R-:W-:Y:S01]  /*73e0*/  @P1 IMAD.IADD R3, R3, 0x1, R108 ;  /* 0x0000000103031824 */ /* 0x000fe200078e026c */
[----:B------:R-:W-:Y:S06]  /*73f0*/  @P0 BRA `(.L_x_120) ;  /* 0x00000000000c0947 */ /* 0x000fec0003800000 */
[----:B------:R-:W-:Y:S04]  /*7400*/  SHF.L.U32 R4, R89, 0x1f, RZ ;  /* 0x0000001f59047819 */ /* 0x000fe800000006ff */
[----:B------:R-:W3:Y:S02]  /*7410*/  SYNCS.PHASECHK.TRANS64.TRYWAIT P0, [R109+URZ+0x110], R4 ;  /* 0x000110046d0075a7 */ /* 0x000ee400080011ff */
[----:B---3--:R-:W-:Y:S05]  /*7420*/  @!P0 BRA `(.L_x_121) ;  /* 0x0000001800e88947 */ /* 0x008fea0003800000 */
.L_x_120:
[----:B------:R-:W-:Y:S05]  /*7430*/  BSYNC B0 ;  /* 0x0000000000007941 */ /* 0x000fea0003800000 */
.L_x_119:
[----:B------:R-:W-:Y:S01]  /*7440*/  ISETP.NE.AND P0, PT, R103, RZ, PT ;  /* 0x000000ff6700720c */ /* 0x000fe20003f05270 */
[----:B---3--:R-:W-:Y:S02]  /*7450*/  VIADD R109, R109, 0x120 ;  /* 0x000001206d6d7836 */ /* 0x008fe40000000000 */
[----:B------:R-:W-:Y:S03]  /*7460*/  VIADD R90, R90, 0x1 ;  /* 0x000000015a5a7836 */ /* 0x000fe60000000000 */
[----:B--2---:R-:W-:Y:S07]  /*7470*/  PRMT R0, R0, 0x654, R109 ;  /* 0x0000065400007816 */ /* 0x004fee000000006d */
[----:B------:R2:W3:Y:S04]  /*7480*/  @P0 LDS.128 R72, [R2+UR44+0x200] ;  /* 0x0002002c02480984 */ /* 0x0004e80008000c00 */
[----:B------:R2:W4:Y:S01]  /*7490*/  @P0 LDS.128 R76, [R3+0x210] ;  /* 0x00021000034c0984 */ /* 0x0005220000000c00 */
        /* <DEDUP_REMOVED lines=10> */
[----:B--23--:R-:W-:Y:S02]  /*7540*/  LOP3.LUT R89, R89, R0, RZ, 0x3c, !PT ;  /* 0x0000000059597212 */ /* 0x00cfe400078e3cff */
.L_x_118:
[----:B------:R-:W-:Y:S05]  /*7550*/  BSYNC B1 ;  /* 0x0000000000017941 */ /* 0x000fea0003800000 */
.L_x_117:
[----:B------:R-:W-:Y:S05]  /*7560*/  VIADD R0, R39, 0x40 ;  /* 0x0000004027007836 */ /* 0x000fea0000000000 */
[----:B------:R-:W-:Y:S04]  /*7570*/  SHF.R.U32.HI R0, RZ, 0x15, R0 ;  /* 0x00000015ff007819 */ /* 0x000fe80000011600 */
[----:B------:R-:W-:Y:S11]  /*7580*/  LOP3.LUT P0, RZ, R0, 0x3, R85, 0x48, !PT ;  /* 0x0000000300ff7812 */ /* 0x000ff60007804855 */
[----:B------:R-:W-:Y:S02]  /*7590*/  @!UPT UIADD3 URZ, UPT, UPT, URZ, URZ, URZ ;  /* 0x000000fffffff290 */ /* 0x000fe4000fffe0ff */
[----:B------:R-:W-:Y:S05]  /*75a0*/  @!P0 BRA `(.L_x_122) ;  /* 0x0000000000408947 */ /* 0x000fea0003800000 */
[----:B------:R-:W2:Y:S01]  /*75b0*/  LDCU.64 UR8, c[0x4][0x70] ;  /* 0x01000e00ff0877ac */ /* 0x000ea20008000a00 */
[----:B------:R-:W-:Y:S01]  /*75c0*/  MOV R3, 0x0 ;  /* 0x0000000000037802 */ /* 0x000fe20000000f00 */
[----:B------:R-:W-:Y:S02]  /*75d0*/  HFMA2 R12, -RZ, RZ, 0, 5.9604644775390625e-08 ;  /* 0x00000001ff0c7431 */ /* 0x000fe400000001ff */
[----:B------:R-:W-:Y:S02]  /*75e0*/  IMAD.MOV.U32 R8, RZ, RZ, 0x192 ;  /* 0x00000192ff087424 */ /* 0x000fe400078e00ff */
[----:B------:R-:W-:Y:S01]  /*75f0*/  IMAD.MOV.U32 R13, RZ, RZ, RZ ;  /* 0x000000ffff0d7224 */ /* 0x000fe200078e00ff */
[----:B------:R-:W3:Y:S01]  /*7600*/  LDCU.64 UR6, c[0x4][0x78] ;  /* 0x01000f00ff0677ac */ /* 0x000ee20008000a00 */
[----:B------:R-:W1:Y:S01]  /*7610*/  LDC.64 R2, c[0x4][R3] ;  /* 0x0100000003027b82 */ /* 0x000e620000000a00 */
[----:B------:R-:W5:Y:S01]  /*7620*/  LDCU.64 UR4, c[0x4][0x10] ;  /* 0x01000200ff0477ac */ /* 0x000f620008000a00 */
[----:B--2---:R-:W-:Y:S01]  /*7630*/  MOV R5, UR9 ;  /* 0x0000000900057c02 */ /* 0x004fe20008000f00 */
[----:B------:R-:W-:Y:S01]  /*7640*/  IMAD.U32 R4, RZ, RZ, UR8 ;  /* 0x00000008ff047e24 */ /* 0x000fe2000f8e00ff */
[----:B---3--:R-:W-:Y:S01]  /*7650*/  MOV R7, UR7 ;  /* 0x0000000700077c02 */ /* 0x008fe20008000f00 */
[----:B------:R-:W-:Y:S01]  /*7660*/  IMAD.U32 R6, RZ, RZ, UR6 ;  /* 0x00000006ff067e24 */ /* 0x000fe2000f8e00ff */
[----:B-----5:R-:W-:Y:S01]  /*7670*/  MOV R11, UR5 ;  /* 0x00000005000b7c02 */ /* 0x020fe20008000f00 */
[----:B------:R-:W-:Y:S02]  /*7680*/  IMAD.U32 R10, RZ, RZ, UR4 ;  /* 0x00000004ff0a7e24 */ /* 0x000fe4000f8e00ff */
[----:B------:R-:W-:Y:S07]  /*7690*/  LEPC R20, `(.L_x_122) ;  /* 0x000000001014794e */ /* 0x000fee0000000000 */
[----:B-1--4-:R-:W-:Y:S05]  /*76a0*/  CALL.ABS.NOINC R2 ;  /* 0x0000000002007343 */ /* 0x012fea0003c00000 */
.L_x_122:
[----:B------:R-:W-:Y:S01]  /*76b0*/  ISETP.NE.AND P0, PT, R95, RZ, PT ;  /* 0x000000ff5f00720c */ /* 0x000fe20003f05270 */
[----:B------:R-:W-:Y:S05]  /*76c0*/  WARPSYNC.ALL ;  /* 0x0000000000007948 */ /* 0x000fea0003800000 */
[----:B------:R-:W-:Y:S01]  /*76d0*/  R2UR UR4, R39 ;  /* 0x00000000270472ca */ /* 0x000fe200000e0000 */
[----:B------:R-:W2:Y:S01]  /*76e0*/  S2UR UR6, SR_CgaCtaId ;  /* 0x00000000000679c3 */ /* 0x000ea20000008800 */
[-C--:B------:R-:W-:Y:S01]  /*76f0*/  F2FP.F16.E5M2.UNPACK_B R42, R72.reuse ;  /* 0x00000048ff2a723e */ /* 0x080fe200020004ff */
[----:B------:R-:W-:Y:S01]  /*7700*/  BSSY.RECONVERGENT B0, `(.L_x_123) ;  /* 0x000009c000007945 */ /* 0x000fe20003800200 */
[----:B------:R-:W-:Y:S02]  /*7710*/  F2FP.F16.E5M2.UNPACK_B R72, R72.H1 ;  /* 0x00000048ff48723e */ /* 0x000fe400030004ff */
[-C--:B------:R-:W-:Y:S01]  /*7720*/  F2FP.F16.E5M2.UNPACK_B R46, R73.reuse ;  /* 0x00000049ff2e723e */ /* 0x080fe200020004ff */
[--C-:B------:R-:W-:Y:S01]  /*7730*/  HADD2.F32 R40, -RZ, R42.reuse.H0_H0 ;  /* 0x2000002aff287230 */ /* 0x100fe20000004100 */
[----:B------:R-:W-:Y:S01]  /*7740*/  F2FP.F16.E5M2.UNPACK_B R73, R73.H1 ;  /* 0x00000049ff49723e */ /* 0x000fe200030004ff */
[----:B------:R-:W-:Y:S01]  /*7750*/  HADD2.F32 R42, -RZ, R42.H1_H1 ;  /* 0x3000002aff2a7230 */ /* 0x000fe20000004100 */
[-C--:B------:R-:W-:Y:S01]  /*7760*/  F2FP.F16.E5M2.UNPACK_B R50, R74.reuse ;  /* 0x0000004aff32723e */ /* 0x080fe200020004ff */
[----:B------:R-:W-:Y:S01]  /*7770*/  HADD2.F32 R43, -RZ, R72.H0_H0 ;  /* 0x20000048ff2b7230 */ /* 0x000fe20000004100 */
[----:B------:R-:W-:Y:S01]  /*7780*/  F2FP.F16.E5M2.UNPACK_B R74, R74.H1 ;  /* 0x0000004aff4a723e */ /* 0x000fe200030004ff */
[----:B------:R-:W-:Y:S01]  /*7790*/  LDTM.16dp32bit_t0_t15.x32 R4, tmem[UR4+0x40] ;  /* 0x00004004000479ee */ /* 0x000fe20008a80000 */
[----:B------:R-:W3:Y:S01]  /*77a0*/  LDTM.16dp32bit_t16_t31.x32 R4, tmem[UR4+0x60] ;  /* 0x00006004000479ee */ /* 0x000ee20008aa0000 */
[----:B------:R-:W-:Y:S01]  /*77b0*/  NOP ;  /* 0x0000000000007918 */ /* 0x000fe20000000000 */
[--C-:B------:R-:W-:Y:S01]  /*77c0*/  HADD2.F32 R45, -RZ, R46.reuse.H0_H0 ;  /* 0x2000002eff2d7230 */ /* 0x100fe20000004100 */
[----:B------:R-:W-:Y:S01]  /*77d0*/  R2UR UR5, R100 ;  /* 0x00000000640572ca */ /* 0x000fe200000e0000 */
[----:B------:R-:W-:Y:S01]  /*77e0*/  HADD2.F32 R46, -RZ, R46.H1_H1 ;  /* 0x3000002eff2e7230 */ /* 0x000fe20000004100 */
[----:B------:R-:W-:Y:S01]  /*77f0*/  F2FP.F16.E5M2.UNPACK_B R54, R75 ;  /* 0x0000004bff36723e */ /* 0x000fe200020004ff */
[--C-:B------:R-:W-:Y:S01]  /*7800*/  HADD2.F32 R49, -RZ, R50.reuse.H0_H0 ;  /* 0x20000032ff317230 */ /* 0x100fe20000004100 */
[----:B----4-:R-:W-:Y:S01]  /*7810*/  F2FP.F16.E5M2.UNPACK_B R58, R76 ;  /* 0x0000004cff3a723e */ /* 0x010fe200020004ff */
[----:B------:R-:W-:Y:S01]  /*7820*/  HADD2.F32 R50, -RZ, R50.H1_H1 ;  /* 0x30000032ff327230 */ /* 0x000fe20000004100 */
[----:B------:R-:W-:Y:S01]  /*7830*/  F2FP.F16.E5M2.UNPACK_B R62, R77 ;  /* 0x0000004dff3e723e */ /* 0x000fe200020004ff */
[--C-:B------:R-:W-:Y:S01]  /*7840*/  HADD2.F32 R53, -RZ, R54.reuse.H0_H0 ;  /* 0x20000036ff357230 */ /* 0x100fe20000004100 */
[----:B------:R-:W-:Y:S01]  /*7850*/  F2FP.F16.E5M2.UNPACK_B R66, R78 ;  /* 0x0000004eff42723e */ /* 0x000fe200020004ff */
[----:B------:R-:W-:Y:S01]  /*7860*/  HADD2.F32 R54, -RZ, R54.H1_H1 ;  /* 0x30000036ff367230 */ /* 0x000fe20000004100 */
[----:B------:R-:W-:Y:S01]  /*7870*/  F2FP.F16.E5M2.UNPACK_B R69, R79 ;  /* 0x0000004fff45723e */ /* 0x000fe200020004ff */
[--C-:B------:R-:W-:Y:S01]  /*7880*/  HADD2.F32 R57, -RZ, R58.reuse.H0_H0 ;  /* 0x2000003aff397230 */ /* 0x100fe20000004100 */
[----:B------:R-:W-:Y:S01]  /*7890*/  F2FP.F16.E5M2.UNPACK_B R75, R75.H1 ;  /* 0x0000004bff4b723e */ /* 0x000fe200030004ff */
[----:B------:R-:W-:Y:S01]  /*78a0*/  UIADD3 UR4, UPT, UPT, UR5, 0x180, URZ ;  /* 0x0000018005047890 */ /* 0x000fe2000fffe0ff */
[----:B------:R-:W-:Y:S01]  /*78b0*/  HADD2.F32 R59, -RZ, R58.H1_H1 ;  /* 0x3000003aff3b7230 */ /* 0x000fe20000004100 */
[----:B------:R-:W-:Y:S01]  /*78c0*/  F2FP.F16.E5M2.UNPACK_B R76, R76.H1 ;  /* 0x0000004cff4c723e */ /* 0x000fe200030004ff */
[--C-:B------:R-:W-:Y:S01]  /*78d0*/  HADD2.F32 R61, -RZ, R62.reuse.H0_H0 ;  /* 0x2000003eff3d7230 */ /* 0x100fe20000004100 */
[----:B------:R-:W-:Y:S01]  /*78e0*/  F2FP.F16.E5M2.UNPACK_B R77, R77.H1 ;  /* 0x0000004dff4d723e */ /* 0x000fe200030004ff */
[----:B------:R-:W-:Y:S01]  /*78f0*/  HADD2.F32 R62, -RZ, R62.H1_H1 ;  /* 0x3000003eff3e7230 */ /* 0x000fe20000004100 */
[----:B------:R-:W-:Y:S01]  /*7900*/  F2FP.F16.E5M2.UNPACK_B R78, R78.H1 ;  /* 0x0000004eff4e723e */ /* 0x000fe200030004ff */
[--C-:B------:R-:W-:Y:S01]  /*7910*/  HADD2.F32 R65, -RZ, R66.reuse.H0_H0 ;  /* 0x20000042ff417230 */ /* 0x100fe20000004100 */
[----:B--2---:R-:W-:Y:S01]  /*7920*/  UPRMT UR4, UR6, 0x654, UR4 ;  /* 0x0000065406047896 */ /* 0x004fe20008000004 */
        /* <DEDUP_REMOVED lines=8> */
[----:B------:R-:W-:Y:S01]  /*79b0*/  SYNCS.ARRIVE.TRANS64.RED.A1T0 RZ, [UR4], RZ ;  /* 0x000000ffffff79a7 */ /* 0x000fe20008100404 */
        /* <DEDUP_REMOVED lines=15> */
[--C-:B------:R-:W-:Y:S02]  /*7ab0*/  HADD2.F32 R47, -RZ, R73.reuse.H0_H0 ;  /* 0x20000049ff2f7230 */ /* 0x100fe40000004100 */
[C---:B------:R-:W-:Y:S01]  /*7ac0*/  FMUL R10, R38.reuse, R10 ;  /* 0x0000000a260a7220 */ /* 0x040fe20000400000 */
[C---:B------:R-:W-:Y:S01]  /*7ad0*/  FFMA R6, R41.reuse, R43, R6 ;  /* 0x0000002b29067223 */ /* 0x040fe20000000006 */
[----:B------:R-:W-:Y:S02]  /*7ae0*/  HADD2.F32 R48, -RZ, R73.H1_H1 ;  /* 0x30000049ff307230 */ /* 0x000fe40000004100 */
[C---:B------:R-:W-:Y:S01]  /*7af0*/  FFMA R7, R41.reuse, R44, R7 ;  /* 0x0000002c29077223 */ /* 0x040fe20000000007 */
[C---:B------:R-:W-:Y:S01]  /*7b00*/  FFMA R8, R41.reuse, R45, R8 ;  /* 0x0000002d29087223 */ /* 0x040fe20000000008 */
[C---:B------:R-:W-:Y:S01]  /*7b10*/  FFMA R9, R41.reuse, R46, R9 ;  /* 0x0000002e29097223 */ /* 0x040fe20000000009 */
[----:B------:R-:W-:Y:S01]  /*7b20*/  FFMA R10, R41, R47, R10 ;  /* 0x0000002f290a7223 */ /* 0x000fe2000000000a */
[----:B------:R-:W-:Y:S01]  /*7b30*/  HADD2.F32 R43, -RZ, R69.H0_H0 ;  /* 0x20000045ff2b7230 */ /* 0x000fe20000004100 */
[----:B-1----:R-:W-:Y:S01]  /*7b40*/  F2FP.SATFINITE.E5M2.F32.PACK_AB_MERGE_C R96, R7, R6, RZ ;  /* 0x000000060760723e */ /* 0x002fe200048060ff */
[C---:B------:R-:W-:Y:S01]  /*7b50*/  FMUL R11, R38.reuse, R11 ;  /* 0x0000000b260b7220 */ /* 0x040fe20000400000 */
[--C-:B------:R-:W-:Y:S02]  /*7b60*/  HADD2.F32 R51, -RZ, R74.reuse.H0_H0 ;  /* 0x2000004aff337230 */ /* 0x100fe40000004100 */
[C---:B------:R-:W-:Y:S01]  /*7b70*/  FMUL R14, R38.reuse, R14 ;  /* 0x0000000e260e7220 */ /* 0x040fe20000400000 */
[----:B------:R-:W-:Y:S01]  /*7b80*/  HADD2.F32 R52, -RZ, R74.H1_H1 ;  /* 0x3000004aff347230 */ /* 0x000fe20000004100 */
[----:B------:R-:W-:Y:S01]  /*7b90*/  F2FP.SATFINITE.E5M2.F32.PACK_AB_MERGE_C R96, R5, R4, R96 ;  /* 0x000000040560723e */ /* 0x000fe20004806060 */
[C---:B------:R-:W-:Y:S01]  /*7ba0*/  FFMA R11, R41.reuse, R48, R11 ;  /* 0x00000030290b7223 */ /* 0x040fe2000000000b */
[C---:B------:R-:W-:Y:S01]  /*7bb0*/  FFMA R12, R41.reuse, R49, R12 ;  /* 0x00000031290c7223 */ /* 0x040fe2000000000c */
[C---:B------:R-:W-:Y:S01]  /*7bc0*/  FFMA R13, R41.reuse, R50, R13 ;  /* 0x00000032290d7223 */ /* 0x040fe2000000000d */
[----:B------:R-:W-:Y:S01]  /*7bd0*/  FFMA R14, R41, R51, R14 ;  /* 0x00000033290e7223 */ /* 0x000fe2000000000e */
[C---:B------:R-:W-:Y:S01]  /*7be0*/  FMUL R15, R38.reuse, R15 ;  /* 0x0000000f260f7220 */ /* 0x040fe20000400000 */
[----:B------:R-:W-:Y:S01]  /*7bf0*/  F2FP.F16.E5M2.UNPACK_B R79, R79.H1 ;  /* 0x0000004fff4f723e */ /* 0x000fe200030004ff */
[--C-:B------:R-:W-:Y:S01]  /*7c00*/  HADD2.F32 R55, -RZ, R75.reuse.H0_H0 ;  /* 0x2000004bff377230 */ /* 0x100fe20000004100 */
[----:B------:R-:W-:Y:S01]  /*7c10*/  F2FP.SATFINITE.E5M2.F32.PACK_AB_MERGE_C R97, R11, R10, RZ ;  /* 0x0000000a0b61723e */ /* 0x000fe200048060ff */
[C---:B------:R-:W-:Y:S01]  /*7c20*/  FFMA R15, R41.reuse, R52, R15 ;  /* 0x00000034290f7223 */ /* 0x040fe2000000000f */
[C---:B------:R-:W-:Y:S01]  /*7c30*/  FFMA R16, R41.reuse, R53, R16 ;  /* 0x0000003529107223 */ /* 0x040fe20000000010 */
[----:B------:R-:W-:Y:S01]  /*7c40*/  FFMA R17, R41, R54, R17 ;  /* 0x0000003629117223 */ /* 0x000fe20000000011 */
[----:B------:R-:W-:Y:S01]  /*7c50*/  F2FP.SATFINITE.E5M2.F32.PACK_AB_MERGE_C R97, R9, R8, R97 ;  /* 0x000000080961723e */ /* 0x000fe20004806061 */
[----:B------:R-:W-:Y:S01]  /*7c60*/  HADD2.F32 R56, -RZ, R75.H1_H1 ;  /* 0x3000004bff387230 */ /* 0x000fe20000004100 */
[----:B------:R-:W-:Y:S01]  /*7c70*/  F2FP.SATFINITE.E5M2.F32.PACK_AB_MERGE_C R98, R15, R14, RZ ;  /* 0x0000000e0f62723e */ /* 0x000fe200048060ff */
[C---:B------:R-:W-:Y:S01]  /*7c80*/  FMUL R18, R38.reuse, R18 ;  /* 0x0000001226127220 */ /* 0x040fe20000400000 */
[C---:B------:R-:W-:Y:S01]  /*7c90*/  FMUL R19, R38.reuse, R19 ;  /* 0x0000001326137220 */ /* 0x040fe20000400000 */
[--C-:B------:R-:W-:Y:S02]  /*7ca0*/  HADD2.F32 R58, -RZ, R76.reuse.H0_H0 ;  /* 0x2000004cff3a7230 */ /* 0x100fe40000004100 */
[C---:B------:R-:W-:Y:S01]  /*7cb0*/  FMUL R3, R38.reuse, R22 ;  /* 0x0000001626037220 */ /* 0x040fe20000400000 */
[C---:B------:R-:W-:Y:S01]  /*7cc0*/  FFMA R18, R41.reuse, R55, R18 ;  /* 0x0000003729127223 */ /* 0x040fe20000000012 */
[----:B------:R-:W-:Y:S02]  /*7cd0*/  HADD2.F32 R60, -RZ, R76.H1_H1 ;  /* 0x3000004cff3c7230 */ /* 0x000fe40000004100 */
        /* <DEDUP_REMOVED lines=42> */
[----:B------:R-:W-:Y:S03]  /*7f80*/  IADD3 R70, PT, PT, R36, 0x1, RZ ;  /* 0x0000000124467810 */ /* 0x000fe60007ffe0ff */
        /* <DEDUP_REMOVED lines=10> */
[----:B------:R-:W-:Y:S02]  /*8030*/  UIADD3 UR9, UPT, UPT, UR49, 0x40, URZ ;  /* 0x0000004031097890 */ /* 0x000fe4000fffe0ff */
[----:B------:R-:W-:Y:S01]  /*8040*/  UIADD3 UR8, UPT, UPT, UR44, 0x3200, URZ ;  /* 0x000032002c087890 */ /* 0x000fe2000fffe0ff */
[----:B------:R-:W-:Y:S01]  /*8050*/  UMOV UR10, UR50 ;  /* 0x00000032000a7c82 */ /* 0x000fe20008000000 */
[----:B------:R-:W-:Y:S01]  /*8060*/  UMOV UR11, UR36 ;  /* 0x00000024000b7c82 */ /* 0x000fe20008000000 */
[----:B--2---:R-:W-:Y:S04]  /*8070*/  UIADD3 UR4, UP0, UPT, UR6, 0x680, URZ ;  /* 0x0000068006047890 */ /* 0x004fe8000ff1e0ff */
[----:B------:R-:W-:Y:S09]  /*8080*/  UIADD3.X UR5, UPT, UPT, URZ, UR7, URZ, UP0, !UPT ;  /* 0x00000007ff057290 */ /* 0x000ff200087fe4ff */
[----:B------:R2:W-:Y:S01]  /*8090*/  UTMASTG.3D [UR8], [UR4] ;  /* 0x00000008040073b5 */ /* 0x0005e20008010000 */
[----:B------:R0:W-:Y:S01]  /*80a0*/  UTMACMDFLUSH ;  /* 0x00000000000079b7 */ /* 0x0001e20000000000 */
[----:B--2---:R-:W-:Y:S04]  /*80b0*/  DEPBAR.LE SB0, 0x1 ;  /* 0x000080400000791a */ /* 0x004fe80000000000 */
.L_x_124:
[----:B------:R-:W-:Y:S05]  /*80c0*/  BSYNC.RECONVERGENT B0 ;  /* 0x0000000000007941 */ /* 0x000fea0003800200 */
.L_x_123:
[----:B------:R-:W-:Y:S01]  /*80d0*/  BAR.SYNC.DEFER_BLOCKING 0x1, 0x80 ;  /* 0x0042000000007b1d */ /* 0x000fe20000010000 */
[----:B------:R-:W-:Y:S01]  /*80e0*/  ISETP.NE.AND P0, PT, R87, 0x2, PT ;  /* 0x000000025700780c */ /* 0x000fe20003f05270 */
[----:B------:R-:W-:Y:S01]  /*80f0*/  UISETP.NE.AND UP0, UPT, UR45, URZ, UPT ;  /* 0x000000ff2d00728c */ /* 0x000fe2000bf05270 */
[----:B------:R-:W-:Y:S01]  /*8100*/  ISETP.NE.AND P1, PT, R70, 0x4, PT ;  /* 0x000000044600780c */ /* 0x000fe20003f25270 */
[----:B------:R-:W-:Y:S01]  /*8110*/  UIADD3 UR20, UPT, UPT, UR37, UR59, URZ ;  /* 0x0000003b25147290 */ /* 0x000fe2000fffe0ff */
[----:B------:R-:W-:Y:S01]  /*8120*/  SEL R0, RZ, 0x1, P0 ;  /* 0x00000001ff007807 */ /* 0x000fe20000000000 */
[----:B------:R-:W-:Y:S01]  /*8130*/  UIADD3 UR16, UPT, UPT, UR38, UR62, URZ ;  /* 0x0000003e26107290 */ /* 0x000fe2000fffe0ff */
[----:B------:R-:W-:Y:S02]  /*8140*/  SEL R3, RZ, 0x1, P1 ;  /* 0x00000001ff037807 */ /* 0x000fe40000800000 */
[----:B------:R-:W-:Y:S02]  /*8150*/  LOP3.LUT R91, R91, R0, RZ, 0x3c, !PT ;  /* 0x000000005b5b7212 */ /* 0x000fe400078e3cff */
[----:B------:R-:W-:Y:S02]  /*8160*/  LOP3.LUT R92, R92, R3, RZ, 0x3c, !PT ;  /* 0x000000035c5c7212 */ /* 0x000fe400078e3cff */
[----:B------:R-:W-:Y:S02]  /*8170*/  SEL R87, R87, RZ, P0 ;  /* 0x000000ff57577207 */ /* 0x000fe40000000000 */
[----:B------:R-:W-:Y:S01]  /*8180*/  SEL R36, R70, RZ, P1 ;  /* 0x000000ff46247207 */ /* 0x000fe20000800000 */
[----:B------:R-:W-:Y:S01]  /*8190*/  UMOV UR36, UR58 ;  /* 0x0000003a00247c82 */ /* 0x000fe20008000000 */
[----:B------:R-:W-:Y:S05]  /*81a0*/  BRA.U UP0, `(.L_x_125) ;  /* 0xffffffd500987547 */ /* 0x000fea000b83ffff */
[----:B------:R-:W-:Y:S05]  /*81b0*/  EXIT ;  /* 0x000000000000794d */ /* 0x000fea0003800000 */
.L_x_25:
[----:B--2---:R2:W3:Y:S02]  /*81c0*/  SYNCS.PHASECHK.TRANS64.TRYWAIT P0, [R0+URZ+0x1b0], R3 ;  /* 0x0001b003000075a7 */ /* 0x0044e400080011ff */
[----:B---3--:R-:W-:Y:S05]  /*81d0*/  @!P0 NANOSLEEP.SYNCS 0x989680 ;  /* 0x009896800000895d */ /* 0x008fea0003900000 */
[----:B------:R-:W3:Y:S02]  /*81e0*/  @!P0 SYNCS.PHASECHK.TRANS64 P0, [R0+URZ+0x1b0], R3 ;  /* 0x0001b003000085a7 */ /* 0x000ee400080010ff */
[----:B---3--:R-:W-:Y:S05]  /*81f0*/  @!P0 BRA `(.L_x_25) ;  /* 0xfffffffc00f08947 */ /* 0x008fea000383ffff */
[----:B------:R-:W-:Y:S05]  /*8200*/  BRA `(.L_x_126) ;  /* 0xffffff9800607947 */ /* 0x000fea000383ffff */
.L_x_28:
[----:B--2---:R-:W-:-:S07]  /*8210*/  MOV R0, UR33 ;  /* 0x0000002100007c02 */ /* 0x004fce0008000f00 */
.L_x_127:
[----:B--2---:R2:W3:Y:S02]  /*8220*/  SYNCS.PHASECHK.TRANS64.TRYWAIT P0, [R0+URZ+0x88], R3 ;  /* 0x00008803000075a7 */ /* 0x0044e400080011ff */
[----:B---3--:R-:W-:Y:S05]  /*8230*/  @!P0 NANOSLEEP.SYNCS 0x989680 ;  /* 0x009896800000895d */ /* 0x008fea0003900000 */
[----:B------:R-:W3:Y:S02]  /*8240*/  @!P0 SYNCS.PHASECHK.TRANS64 P0, [R0+URZ+0x88], R3 ;  /* 0x00008803000085a7 */ /* 0x000ee400080010ff */
[----:B---3--:R-:W-:Y:S05]  /*8250*/  @!P0 BRA `(.L_x_127) ;  /* 0xfffffffc00f08947 */ /* 0x008fea000383ffff */
[----:B------:R-:W-:Y:S05]  /*8260*/  BRA `(.L_x_27) ;  /* 0xffffff9800a07947 */ /* 0x000fea000383ffff */
.L_x_35:
[----:B-1----:R-:W-:-:S07]  /*8270*/  MOV R0, UR17 ;  /* 0x0000001100007c02 */ /* 0x002fce0008000f00 */
.L_x_128:
[----:B-1----:R1:W2:Y:S02]  /*8280*/  SYNCS.PHASECHK.TRANS64.TRYWAIT P0, [R0+URZ+0x88], R3 ;  /* 0x00008803000075a7 */ /* 0x0022a400080011ff */
[----:B--2---:R-:W-:Y:S05]  /*8290*/  @!P0 NANOSLEEP.SYNCS 0x989680 ;  /* 0x009896800000895d */ /* 0x004fea0003900000 */
[----:B------:R-:W2:Y:S02]  /*82a0*/  @!P0 SYNCS.PHASECHK.TRANS64 P0, [R0+URZ+0x88], R3 ;  /* 0x00008803000085a7 */ /* 0x000ea400080010ff */
[----:B--2---:R-:W-:Y:S05]  /*82b0*/  @!P0 BRA `(.L_x_128) ;  /* 0xfffffffc00f08947 */ /* 0x004fea000383ffff */
[----:B------:R-:W-:Y:S05]  /*82c0*/  BRA `(.L_x_34) ;  /* 0xffffff9c005c7947 */ /* 0x000fea000383ffff */
.L_x_40:
[----:B-1----:R1:W2:Y:S02]  /*82d0*/  SYNCS.PHASECHK.TRANS64.TRYWAIT P0, [R3+URZ+0x140], R0 ;  /* 0x00014000030075a7 */ /* 0x0022a400080011ff */
[----:B--2---:R-:W-:Y:S05]  /*82e0*/  @!P0 NANOSLEEP.SYNCS 0x989680 ;  /* 0x009896800000895d */ /* 0x004fea0003900000 */
[----:B------:R-:W2:Y:S02]  /*82f0*/  @!P0 SYNCS.PHASECHK.TRANS64 P0, [R3+URZ+0x140], R0 ;  /* 0x00014000030085a7 */ /* 0x000ea400080010ff */
[----:B--2---:R-:W-:Y:S05]  /*8300*/  @!P0 BRA `(.L_x_40) ;  /* 0xfffffffc00f08947 */ /* 0x004fea000383ffff */
[----:B------:R-:W-:Y:S05]  /*8310*/  BRA `(.L_x_129) ;  /* 0xffffff9c00fc7947 */ /* 0x000fea000383ffff */
.L_x_44:
[----:B-1----:R-:W-:-:S07]  /*8320*/  MOV R0, UR4 ;  /* 0x0000000400007c02 */ /* 0x002fce0008000f00 */
.L_x_130:
[----:B-1----:R1:W2:Y:S02]  /*8330*/  SYNCS.PHASECHK.TRANS64.TRYWAIT P0, [R0+URZ], R3 ;  /* 0x00000003000075a7 */ /* 0x0022a400080011ff */
[----:B--2---:R-:W-:Y:S05]  /*8340*/  @!P0 NANOSLEEP.SYNCS 0x989680 ;  /* 0x009896800000895d */ /* 0x004fea0003900000 */
[----:B------:R-:W2:Y:S02]  /*8350*/  @!P0 SYNCS.PHASECHK.TRANS64 P0, [R0+URZ], R3 ;  /* 0x00000003000085a7 */ /* 0x000ea400080010ff */
[----:B--2---:R-:W-:Y:S05]  /*8360*/  @!P0 BRA `(.L_x_130) ;  /* 0xfffffffc00f08947 */ /* 0x004fea000383ffff */
[----:B------:R-:W-:Y:S05]  /*8370*/  BRA `(.L_x_131) ;  /* 0xffffffa400a07947 */ /* 0x000fea000383ffff */
.L_x_45:
[----:B------:R-:W-:-:S07]  /*8380*/  MOV R0, UR5 ;  /* 0x0000000500007c02 */ /* 0x000fce0008000f00 */
.L_x_132:
[----:B-1----:R1:W2:Y:S02]  /*8390*/  SYNCS.PHASECHK.TRANS64.TRYWAIT P0, [R0+URZ], R3 ;  /* 0x00000003000075a7 */ /* 0x0022a400080011ff */
[----:B--2---:R-:W-:Y:S05]  /*83a0*/  @!P0 NANOSLEEP.SYNCS 0x989680 ;  /* 0x009896800000895d */ /* 0x004fea0003900000 */
[----:B------:R-:W2:Y:S02]  /*83b0*/  @!P0 SYNCS.PHASECHK.TRANS64 P0, [R0+URZ], R3 ;  /* 0x00000003000085a7 */ /* 0x000ea400080010ff */
[----:B--2---:R-:W-:Y:S05]  /*83c0*/  @!P0 BRA `(.L_x_132) ;  /* 0xfffffffc00f08947 */ /* 0x004fea000383ffff */
[----:B------:R-:W-:Y:S05]  /*83d0*/  BRA `(.L_x_133) ;  /* 0xffffffa400ac7947 */ /* 0x000fea000383ffff */
.L_x_46:
[----:B------:R-:W-:-:S07]  /*83e0*/  MOV R0, UR5 ;  /* 0x0000000500007c02 */ /* 0x000fce0008000f00 */
.L_x_134:
[----:B-1----:R1:W2:Y:S02]  /*83f0*/  SYNCS.PHASECHK.TRANS64.TRYWAIT P0, [R0+URZ], R3 ;  /* 0x00000003000075a7 */ /* 0x0022a400080011ff */
[----:B--2---:R-:W-:Y:S05]  /*8400*/  @!P0 NANOSLEEP.SYNCS 0x989680 ;  /* 0x009896800000895d */ /* 0x004fea0003900000 */
[----:B------:R-:W2:Y:S02]  /*8410*/  @!P0 SYNCS.PHASECHK.TRANS64 P0, [R0+URZ], R3 ;  /* 0x00000003000085a7 */ /* 0x000ea400080010ff */
[----:B--2---:R-:W-:Y:S05]  /*8420*/  @!P0 BRA `(.L_x_134) ;  /* 0xfffffffc00f08947 */ /* 0x004fea000383ffff */
[----:B------:R-:W-:Y:S05]  /*8430*/  BRA `(.L_x_135) ;  /* 0xffffffa400b87947 */ /* 0x000fea000383ffff */
.L_x_47:
[----:B------:R-:W-:-:S07]  /*8440*/  MOV R0, UR5 ;  /* 0x0000000500007c02 */ /* 0x000fce0008000f00 */
.L_x_136:
[----:B-1----:R1:W2:Y:S02]  /*8450*/  SYNCS.PHASECHK.TRANS64.TRYWAIT P0, [R0+URZ], R3 ;  /* 0x00000003000075a7 */ /* 0x0022a400080011ff */
[----:B--2---:R-:W-:Y:S05]  /*8460*/  @!P0 NANOSLEEP.SYNCS 0x989680 ;  /* 0x009896800000895d */ /* 0x004fea0003900000 */
[----:B------:R-:W2:Y:S02]  /*8470*/  @!P0 SYNCS.PHASECHK.TRANS64 P0, [R0+URZ], R3 ;  /* 0x00000003000085a7 */ /* 0x000ea400080010ff */
[----:B--2---:R-:W-:Y:S05]  /*8480*/  @!P0 BRA `(.L_x_136) ;  /* 0xfffffffc00f08947 */ /* 0x004fea000383ffff */
[----:B------:R-:W-:Y:S05]  /*8490*/  BRA `(.L_x_137) ;  /* 0xffffffa400c47947 */ /* 0x000fea000383ffff */
.L_x_48:
[----:B------:R-:W-:-:S07]  /*84a0*/  MOV R0, UR5 ;  /* 0x0000000500007c02 */ /* 0x000fce0008000f00 */
.L_x_138:
[----:B-1----:R1:W2:Y:S02]  /*84b0*/  SYNCS.PHASECHK.TRANS64.TRYWAIT P0, [R0+URZ], R3 ;  /* 0x00000003000075a7 */ /* 0x0022a400080011ff */
[----:B--2---:R-:W-:Y:S05]  /*84c0*/  @!P0 NANOSLEEP.SYNCS 0x989680 ;  /* 0x009896800000895d */ /* 0x004fea0003900000 */
[----:B------:R-:W2:Y:S02]  /*84d0*/  @!P0 SYNCS.PHASECHK.TRANS64 P0, [R0+URZ], R3 ;  /* 0x00000003000085a7 */ /* 0x000ea400080010ff */
[----:B--2---:R-:W-:Y:S05]  /*84e0*/  @!P0 BRA `(.L_x_138) ;  /* 0xfffffffc00f08947 */ /* 0x004fea000383ffff */
[----:B------:R-:W-:Y:S05]  /*84f0*/  BRA `(.L_x_139) ;  /* 0xffffffa400d07947 */ /* 0x000fea000383ffff */
.L_x_49:
[----:B------:R-:W-:-:S07]  /*8500*/  MOV R0, UR5 ;  /* 0x0000000500007c02 */ /* 0x000fce0008000f00 */
.L_x_140:
[----:B-1----:R1:W2:Y:S02]  /*8510*/  SYNCS.PHASECHK.TRANS64.TRYWAIT P0, [R0+URZ], R3 ;  /* 0x00000003000075a7 */ /* 0x0022a400080011ff */
[----:B--2---:R-:W-:Y:S05]  /*8520*/  @!P0 NANOSLEEP.SYNCS 0x989680 ;  /* 0x009896800000895d */ /* 0x004fea0003900000 */
[----:B------:R-:W2:Y:S02]  /*8530*/  @!P0 SYNCS.PHASECHK.TRANS64 P0, [R0+URZ], R3 ;  /* 0x00000003000085a7 */ /* 0x000ea400080010ff */
[----:B--2---:R-:W-:Y:S05]  /*8540*/  @!P0 BRA `(.L_x_140) ;  /* 0xfffffffc00f08947 */ /* 0x004fea000383ffff */
[----:B------:R-:W-:Y:S05]  /*8550*/  BRA `(.L_x_141) ;  /* 0xffffffa400dc7947 */ /* 0x000fea000383ffff */
.L_x_50:
[----:B------:R-:W-:-:S07]  /*8560*/  MOV R0, UR5 ;  /* 0x0000000500007c02 */ /* 0x000fce0008000f00 */
.L_x_142:
[----:B-1----:R1:W2:Y:S02]  /*8570*/  SYNCS.PHASECHK.TRANS64.TRYWAIT P0, [R0+URZ], R3 ;  /* 0x00000003000075a7 */ /* 0x0022a400080011ff */
[----:B--2---:R-:W-:Y:S05]  /*8580*/  @!P0 NANOSLEEP.SYNCS 0x989680 ;  /* 0x009896800000895d */ /* 0x004fea0003900000 */
[----:B------:R-:W2:Y:S02]  /*8590*/  @!P0 SYNCS.PHASECHK.TRANS64 P0, [R0+URZ], R3 ;  /* 0x00000003000085a7 */ /* 0x000ea400080010ff */
[----:B--2---:R-:W-:Y:S05]  /*85a0*/  @!P0 BRA `(.L_x_142) ;  /* 0xfffffffc00f08947 */ /* 0x004fea000383ffff */
[----:B------:R-:W-:Y:S05]  /*85b0*/  BRA `(.L_x_143) ;  /* 0xffffffa400e87947 */ /* 0x000fea000383ffff */
.L_x_51:
[----:B------:R-:W-:-:S07]  /*85c0*/  MOV R0, UR5 ;  /* 0x0000000500007c02 */ /* 0x000fce0008000f00 */
.L_x_144:
[----:B-1----:R1:W2:Y:S02]  /*85d0*/  SYNCS.PHASECHK.TRANS64.TRYWAIT P0, [R0+URZ], R3 ;  /* 0x00000003000075a7 */ /* 0x0022a400080011ff */
[----:B--2---:R-:W-:Y:S05]  /*85e0*/  @!P0 NANOSLEEP.SYNCS 0x989680 ;  /* 0x009896800000895d */ /* 0x004fea0003900000 */
[----:B------:R-:W2:Y:S02]  /*85f0*/  @!P0 SYNCS.PHASECHK.TRANS64 P0, [R0+URZ], R3 ;  /* 0x00000003000085a7 */ /* 0x000ea400080010ff */
[----:B--2---:R-:W-:Y:S05]  /*8600*/  @!P0 BRA `(.L_x_144) ;  /* 0xfffffffc00f08947 */ /* 0x004fea000383ffff */
[----:B------:R-:W-:Y:S05]  /*8610*/  BRA `(.L_x_145) ;  /* 0xffffffa400f47947 */ /* 0x000fea000383ffff */
.L_x_52:
[----:B------:R-:W-:-:S07]  /*8620*/  MOV R0, UR5 ;  /* 0x0000000500007c02 */ /* 0x000fce0008000f00 */
.L_x_146:
[----:B-1----:R1:W2:Y:S02]  /*8630*/  SYNCS.PHASECHK.TRANS64.TRYWAIT P0, [R0+URZ], R3 ;  /* 0x00000003000075a7 */ /* 0x0022a400080011ff */
[----:B--2---:R-:W-:Y:S05]  /*8640*/  @!P0 NANOSLEEP.SYNCS 0x989680 ;  /* 0x009896800000895d */ /* 0x004fea0003900000 */
[----:B------:R-:W2:Y:S02]  /*8650*/  @!P0 SYNCS.PHASECHK.TRANS64 P0, [R0+URZ], R3 ;  /* 0x00000003000085a7 */ /* 0x000ea400080010ff */
[----:B--2---:R-:W-:Y:S05]  /*8660*/  @!P0 BRA `(.L_x_146) ;  /* 0xfffffffc00f08947 */ /* 0x004fea000383ffff */
[----:B------:R-:W-:Y:S05]  /*8670*/  BRA `(.L_x_147) ;  /* 0xffffffa800007947 */ /* 0x000fea000383ffff */
.L_x_53:
[----:B------:R-:W-:-:S07]  /*8680*/  MOV R0, UR5 ;  /* 0x0000000500007c02 */ /* 0x000fce0008000f00 */
.L_x_148:
[----:B-1----:R1:W2:Y:S02]  /*8690*/  SYNCS.PHASECHK.TRANS64.TRYWAIT P0, [R0+URZ], R3 ;  /* 0x00000003000075a7 */ /* 0x0022a400080011ff */
[----:B--2---:R-:W-:Y:S05]  /*86a0*/  @!P0 NANOSLEEP.SYNCS 0x989680 ;  /* 0x009896800000895d */ /* 0x004fea0003900000 */
[----:B------:R-:W2:Y:S02]  /*86b0*/  @!P0 SYNCS.PHASECHK.TRANS64 P0, [R0+URZ], R3 ;  /* 0x00000003000085a7 */ /* 0x000ea400080010ff */
[----:B--2---:R-:W-:Y:S05]  /*86c0*/  @!P0 BRA `(.L_x_148) ;  /* 0xfffffffc00f08947 */ /* 0x004fea000383ffff */
[----:B------:R-:W-:Y:S05]  /*86d0*/  BRA `(.L_x_149) ;  /* 0xffffffa8000c7947 */ /* 0x000fea000383ffff */
.L_x_54:
[----:B------:R-:W-:-:S07]  /*86e0*/  MOV R0, UR5 ;  /* 0x0000000500007c02 */ /* 0x000fce0008000f00 */
.L_x_150:
[----:B-1----:R1:W2:Y:S02]  /*86f0*/  SYNCS.PHASECHK.TRANS64.TRYWAIT P0, [R0+URZ], R3 ;  /* 0x00000003000075a7 */ /* 0x0022a400080011ff */
[----:B--2---:R-:W-:Y:S05]  /*8700*/  @!P0 NANOSLEEP.SYNCS 0x989680 ;  /* 0x009896800000895d */ /* 0x004fea0003900000 */
[----:B------:R-:W2:Y:S02]  /*8710*/  @!P0 SYNCS.PHASECHK.TRANS64 P0, [R0+URZ], R3 ;  /* 0x00000003000085a7 */ /* 0x000ea400080010ff */
[----:B--2---:R-:W-:Y:S05]  /*8720*/  @!P0 BRA `(.L_x_150) ;  /* 0xfffffffc00f08947 */ /* 0x004fea000383ffff */
[----:B------:R-:W-:Y:S05]  /*8730*/  BRA `(.L_x_151) ;  /* 0xffffffa800187947 */ /* 0x000fea000383ffff */
.L_x_55:
[----:B------:R-:W-:-:S07]  /*8740*/  MOV R0, UR5 ;  /* 0x0000000500007c02 */ /* 0x000fce0008000f00 */
.L_x_152:
[----:B-1----:R1:W2:Y:S02]  /*8750*/  SYNCS.PHASECHK.TRANS64.TRYWAIT P0, [R0+URZ], R3 ;  /* 0x00000003000075a7 */ /* 0x0022a400080011ff */
[----:B--2---:R-:W-:Y:S05]  /*8760*/  @!P0 NANOSLEEP.SYNCS 0x989680 ;  /* 0x009896800000895d */ /* 0x004fea0003900000 */
[----:B------:R-:W2:Y:S02]  /*8770*/  @!P0 SYNCS.PHASECHK.TRANS64 P0, [R0+URZ], R3 ;  /* 0x00000003000085a7 */ /* 0x000ea400080010ff */
[----:B--2---:R-:W-:Y:S05]  /*8780*/  @!P0 BRA `(.L_x_152) ;  /* 0xfffffffc00f08947 */ /* 0x004fea000383ffff */
[----:B------:R-:W-:Y:S05]  /*8790*/  BRA `(.L_x_153) ;  /* 0xffffffa800247947 */ /* 0x000fea000383ffff */
.L_x_56:
[----:B------:R-:W-:-:S07]  /*87a0*/  MOV R0, UR5 ;  /* 0x0000000500007c02 */ /* 0x000fce0008000f00 */
.L_x_154:
[----:B-1----:R1:W2:Y:S02]  /*87b0*/  SYNCS.PHASECHK.TRANS64.TRYWAIT P0, [R0+URZ], R3 ;  /* 0x00000003000075a7 */ /* 0x0022a400080011ff */
[----:B--2---:R-:W-:Y:S05]  /*87c0*/  @!P0 NANOSLEEP.SYNCS 0x989680 ;  /* 0x009896800000895d */ /* 0x004fea0003900000 */
[----:B------:R-:W2:Y:S02]  /*87d0*/  @!P0 SYNCS.PHASECHK.TRANS64 P0, [R0+URZ], R3 ;  /* 0x00000003000085a7 */ /* 0x000ea400080010ff */
[----:B--2---:R-:W-:Y:S05]  /*87e0*/  @!P0 BRA `(.L_x_154) ;  /* 0xfffffffc00f08947 */ /* 0x004fea000383ffff */
[----:B------:R-:W-:Y:S05]  /*87f0*/  BRA `(.L_x_155) ;  /* 0xffffffa800307947 */ /* 0x000fea000383ffff */
.L_x_57:
[----:B------:R-:W-:-:S07]  /*8800*/  MOV R0, UR5 ;  /* 0x0000000500007c02 */ /* 0x000fce0008000f00 */
.L_x_156:
[----:B-1----:R1:W2:Y:S02]  /*8810*/  SYNCS.PHASECHK.TRANS64.TRYWAIT P0, [R0+URZ], R3 ;  /* 0x00000003000075a7 */ /* 0x0022a400080011ff */
[----:B--2---:R-:W-:Y:S05]  /*8820*/  @!P0 NANOSLEEP.SYNCS 0x989680 ;  /* 0x009896800000895d */ /* 0x004fea0003900000 */
[----:B------:R-:W2:Y:S02]  /*8830*/  @!P0 SYNCS.PHASECHK.TRANS64 P0, [R0+URZ], R3 ;  /* 0x00000003000085a7 */ /* 0x000ea400080010ff */
[----:B--2---:R-:W-:Y:S05]  /*8840*/  @!P0 BRA `(.L_x_156) ;  /* 0xfffffffc00f08947 */ /* 0x004fea000383ffff */
[----:B------:R-:W-:Y:S05]  /*8850*/  BRA `(.L_x_157) ;  /* 0xffffffa8003c7947 */ /* 0x000fea000383ffff */
.L_x_58:
[----:B------:R-:W-:-:S07]  /*8860*/  MOV R0, UR5 ;  /* 0x0000000500007c02 */ /* 0x000fce0008000f00 */
.L_x_158:
[----:B-1----:R1:W2:Y:S02]  /*8870*/  SYNCS.PHASECHK.TRANS64.TRYWAIT P0, [R0+URZ], R3 ;  /* 0x00000003000075a7 */ /* 0x0022a400080011ff */
[----:B--2---:R-:W-:Y:S05]  /*8880*/  @!P0 NANOSLEEP.SYNCS 0x989680 ;  /* 0x009896800000895d */ /* 0x004fea0003900000 */
[----:B------:R-:W2:Y:S02]  /*8890*/  @!P0 SYNCS.PHASECHK.TRANS64 P0, [R0+URZ], R3 ;  /* 0x00000003000085a7 */ /* 0x000ea400080010ff */
[----:B--2---:R-:W-:Y:S05]  /*88a0*/  @!P0 BRA `(.L_x_158) ;  /* 0xfffffffc00f08947 */ /* 0x004fea000383ffff */
[----:B------:R-:W-:Y:S05]  /*88b0*/  BRA `(.L_x_159) ;  /* 0xffffffa800487947 */ /* 0x000fea000383ffff */
.L_x_59:
[----:B------:R-:W-:-:S07]  /*88c0*/  MOV R0, UR5 ;  /* 0x0000000500007c02 */ /* 0x000fce0008000f00 */
.L_x_160:
[----:B-1----:R1:W2:Y:S02]  /*88d0*/  SYNCS.PHASECHK.TRANS64.TRYWAIT P0, [R0+URZ], R3 ;  /* 0x00000003000075a7 */ /* 0x0022a400080011ff */
[----:B--2---:R-:W-:Y:S05]  /*88e0*/  @!P0 NANOSLEEP.SYNCS 0x989680 ;  /* 0x009896800000895d */ /* 0x004fea0003900000 */
[----:B------:R-:W2:Y:S02]  /*88f0*/  @!P0 SYNCS.PHASECHK.TRANS64 P0, [R0+URZ], R3 ;  /* 0x00000003000085a7 */ /* 0x000ea400080010ff */
[----:B--2---:R-:W-:Y:S05]  /*8900*/  @!P0 BRA `(.L_x_160) ;  /* 0xfffffffc00f08947 */ /* 0x004fea000383ffff */
[----:B------:R-:W-:Y:S05]  /*8910*/  BRA `(.L_x_161) ;  /* 0xffffffa800547947 */ /* 0x000fea000383ffff */
.L_x_62:
[----:B-1----:R1:W2:Y:S02]  /*8920*/  SYNCS.PHASECHK.TRANS64.TRYWAIT P0, [R2+URZ+0x1a0], R5 ;  /* 0x0001a005020075a7 */ /* 0x0022a400080011ff */
[----:B--2---:R-:W-:Y:S05]  /*8930*/  @!P0 NANOSLEEP.SYNCS 0x989680 ;  /* 0x009896800000895d */ /* 0x004fea0003900000 */
[----:B------:R-:W2:Y:S02]  /*8940*/  @!P0 SYNCS.PHASECHK.TRANS64 P0, [R2+URZ+0x1a0], R5 ;  /* 0x0001a005020085a7 */ /* 0x000ea400080010ff */
[----:B--2---:R-:W-:Y:S05]  /*8950*/  @!P0 BRA `(.L_x_62) ;  /* 0xfffffffc00f08947 */ /* 0x004fea000383ffff */
[----:B------:R-:W-:Y:S05]  /*8960*/  BRA `(.L_x_162) ;  /* 0xffffffa800b87947 */ /* 0x000fea000383ffff */
.L_x_63:
[----:B------:R-:W-:-:S07]  /*8970*/  MOV R2, UR4 ;  /* 0x0000000400027c02 */ /* 0x000fce0008000f00 */
.L_x_163:
[----:B-1----:R1:W2:Y:S02]  /*8980*/  SYNCS.PHASECHK.TRANS64.TRYWAIT P0, [R2+URZ+0x150], R5 ;  /* 0x00015005020075a7 */ /* 0x0022a400080011ff */
[----:B--2---:R-:W-:Y:S05]  /*8990*/  @!P0 NANOSLEEP.SYNCS 0x989680 ;  /* 0x009896800000895d */ /* 0x004fea0003900000 */
[----:B------:R-:W2:Y:S02]  /*89a0*/  @!P0 SYNCS.PHASECHK.TRANS64 P0, [R2+URZ+0x150], R5 ;  /* 0x00015005020085a7 */ /* 0x000ea400080010ff */
[----:B--2---:R-:W-:Y:S05]  /*89b0*/  @!P0 BRA `(.L_x_163) ;  /* 0xfffffffc00f08947 */ /* 0x004fea000383ffff */
[----:B------:R-:W-:Y:S05]  /*89c0*/  BRA `(.L_x_164) ;  /* 0xffffffa800c87947 */ /* 0x000fea000383ffff */
.L_x_64:
[----:B-1----:R1:W2:Y:S02]  /*89d0*/  SYNCS.PHASECHK.TRANS64.TRYWAIT P1, [R2+URZ+0x140], R5 ;  /* 0x00014005020075a7 */ /* 0x0022a400080211ff */
[----:B--2---:R-:W-:Y:S05]  /*89e0*/  @!P1 NANOSLEEP.SYNCS 0x989680 ;  /* 0x009896800000995d */ /* 0x004fea0003900000 */
[----:B------:R-:W2:Y:S02]  /*89f0*/  @!P1 SYNCS.PHASECHK.TRANS64 P1, [R2+URZ+0x140], R5 ;  /* 0x00014005020095a7 */ /* 0x000ea400080210ff */
[----:B--2---:R-:W-:Y:S05]  /*8a00*/  @!P1 BRA `(.L_x_64) ;  /* 0xfffffffc00f09947 */ /* 0x004fea000383ffff */
[----:B------:R-:W-:Y:S05]  /*8a10*/  BRA `(.L_x_165) ;  /* 0xffffffa800f87947 */ /* 0x000fea000383ffff */
.L_x_67:
[----:B------:R-:W-:-:S07]  /*8a20*/  MOV R0, UR4 ;  /* 0x0000000400007c02 */ /* 0x000fce0008000f00 */
.L_x_166:
[----:B-1----:R1:W2:Y:S02]  /*8a30*/  SYNCS.PHASECHK.TRANS64.TRYWAIT P0, [R0+URZ+0x150], R3 ;  /* 0x00015003000075a7 */ /* 0x0022a400080011ff */
[----:B--2---:R-:W-:Y:S05]  /*8a40*/  @!P0 NANOSLEEP.SYNCS 0x989680 ;  /* 0x009896800000895d */ /* 0x004fea0003900000 */
[----:B------:R-:W2:Y:S02]  /*8a50*/  @!P0 SYNCS.PHASECHK.TRANS64 P0, [R0+URZ+0x150], R3 ;  /* 0x00015003000085a7 */ /* 0x000ea400080010ff */
[----:B--2---:R-:W-:Y:S05]  /*8a60*/  @!P0 BRA `(.L_x_166) ;  /* 0xfffffffc00f08947 */ /* 0x004fea000383ffff */
[----:B------:R-:W-:Y:S05]  /*8a70*/  BRA `(.L_x_66) ;  /* 0xffffffac004c7947 */ /* 0x000fea000383ffff */
.L_x_74:
[----:B-1----:R1:W2:Y:S02]  /*8a80*/  SYNCS.PHASECHK.TRANS64.TRYWAIT P1, [R0+URZ+0x140], R5 ;  /* 0x00014005000075a7 */ /* 0x0022a400080211ff */
[----:B--2---:R-:W-:Y:S05]  /*8a90*/  @!P1 NANOSLEEP.SYNCS 0x989680 ;  /* 0x009896800000995d */ /* 0x004fea0003900000 */
[----:B------:R-:W2:Y:S02]  /*8aa0*/  @!P1 SYNCS.PHASECHK.TRANS64 P1, [R0+URZ+0x140], R5 ;  /* 0x00014005000095a7 */ /* 0x000ea400080210ff */
[----:B--2---:R-:W-:Y:S05]  /*8ab0*/  @!P1 BRA `(.L_x_74) ;  /* 0xfffffffc00f09947 */ /* 0x004fea000383ffff */
[----:B------:R-:W-:Y:S05]  /*8ac0*/  BRA `(.L_x_167) ;  /* 0xffffffb000b47947 */ /* 0x000fea000383ffff */
.L_x_75:
[----:B------:R-:W-:-:S07]  /*8ad0*/  MOV R3, UR23 ;  /* 0x0000001700037c02 */ /* 0x000fce0008000f00 */
.L_x_168:
[----:B-1----:R1:W2:Y:S02]  /*8ae0*/  SYNCS.PHASECHK.TRANS64.TRYWAIT P0, [R3+URZ+0x180], R0 ;  /* 0x00018000030075a7 */ /* 0x0022a400080011ff */
[----:B--2---:R-:W-:Y:S05]  /*8af0*/  @!P0 NANOSLEEP.SYNCS 0x989680 ;  /* 0x009896800000895d */ /* 0x004fea0003900000 */
[----:B------:R-:W2:Y:S02]  /*8b00*/  @!P0 SYNCS.PHASECHK.TRANS64 P0, [R3+URZ+0x180], R0 ;  /* 0x00018000030085a7 */ /* 0x000ea400080010ff */
[----:B--2---:R-:W-:Y:S05]  /*8b10*/  @!P0 BRA `(.L_x_168) ;  /* 0xfffffffc00f08947 */ /* 0x004fea000383ffff */
[----:B------:R-:W-:Y:S05]  /*8b20*/  BRA `(.L_x_169) ;  /* 0xffffffb400047947 */ /* 0x000fea000383ffff */
.L_x_78:
[----:B------:R-:W-:Y:S07]  /*8b30*/  MOV R0, UR5 ;  /* 0x0000000500007c02 */ /* 0x000fee0008000f00 */
.L_x_170:
[----:B-1----:R1:W2:Y:S02]  /*8b40*/  SYNCS.PHASECHK.TRANS64.TRYWAIT P0, [R0+URZ], R3 ;  /* 0x00000003000075a7 */ /* 0x0022a400080011ff */
[----:B--2---:R-:W-:Y:S05]  /*8b50*/  @!P0 NANOSLEEP.SYNCS 0x989680 ;  /* 0x009896800000895d */ /* 0x004fea0003900000 */
[----:B------:R-:W2:Y:S02]  /*8b60*/  @!P0 SYNCS.PHASECHK.TRANS64 P0, [R0+URZ], R3 ;  /* 0x00000003000085a7 */ /* 0x000ea400080010ff */
[----:B--2---:R-:W-:Y:S05]  /*8b70*/  @!P0 BRA `(.L_x_170) ;  /* 0xfffffffc00f08947 */ /* 0x004fea000383ffff */
[----:B------:R-:W-:Y:S05]  /*8b80*/  BRA `(.L_x_77) ;  /* 0xffffffb400207947 */ /* 0x000fea000383ffff */
.L_x_81:
[----:B------:R-:W-:-:S07]  /*8b90*/  MOV R0, UR4 ;  /* 0x0000000400007c02 */ /* 0x000fce0008000f00 */
.L_x_171:
[----:B--2---:R2:W4:Y:S02]  /*8ba0*/  SYNCS.PHASECHK.TRANS64.TRYWAIT P0, [R0+URZ], R3 ;  /* 0x00000003000075a7 */ /* 0x00452400080011ff */
[----:B----4-:R-:W-:Y:S05]  /*8bb0*/  @!P0 NANOSLEEP.SYNCS 0x989680 ;  /* 0x009896800000895d */ /* 0x010fea0003900000 */
[----:B------:R-:W4:Y:S02]  /*8bc0*/  @!P0 SYNCS.PHASECHK.TRANS64 P0, [R0+URZ], R3 ;  /* 0x00000003000085a7 */ /* 0x000f2400080010ff */
[----:B----4-:R-:W-:Y:S05]  /*8bd0*/  @!P0 BRA `(.L_x_171) ;  /* 0xfffffffc00f08947 */ /* 0x010fea000383ffff */
[----:B------:R-:W-:Y:S05]  /*8be0*/  BRA `(.L_x_172) ;  /* 0xffffffb400d47947 */ /* 0x000fea000383ffff */
.L_x_82:
[----:B------:R-:W-:-:S07]  /*8bf0*/  MOV R0, UR5 ;  /* 0x0000000500007c02 */ /* 0x000fce0008000f00 */
.L_x_173:
[----:B-1----:R1:W2:Y:S02]  /*8c00*/  SYNCS.PHASECHK.TRANS64.TRYWAIT P0, [R0+URZ], R3 ;  /* 0x00000003000075a7 */ /* 0x0022a400080011ff */
[----:B--2---:R-:W-:Y:S05]  /*8c10*/  @!P0 NANOSLEEP.SYNCS 0x989680 ;  /* 0x009896800000895d */ /* 0x004fea0003900000 */
[----:B------:R-:W2:Y:S02]  /*8c20*/  @!P0 SYNCS.PHASECHK.TRANS64 P0, [R0+URZ], R3 ;  /* 0x00000003000085a7 */ /* 0x000ea400080010ff */
[----:B--2---:R-:W-:Y:S05]  /*8c30*/  @!P0 BRA `(.L_x_173) ;  /* 0xfffffffc00f08947 */ /* 0x004fea000383ffff */
[----:B------:R-:W-:Y:S05]  /*8c40*/  BRA `(.L_x_174) ;  /* 0xffffffb400e07947 */ /* 0x000fea000383ffff */
.L_x_83:
[----:B------:R-:W-:-:S07]  /*8c50*/  MOV R0, UR5 ;  /* 0x0000000500007c02 */ /* 0x000fce0008000f00 */
.L_x_175:
[----:B-1----:R1:W2:Y:S02]  /*8c60*/  SYNCS.PHASECHK.TRANS64.TRYWAIT P0, [R0+URZ], R3 ;  /* 0x00000003000075a7 */ /* 0x0022a400080011ff */
[----:B--2---:R-:W-:Y:S05]  /*8c70*/  @!P0 NANOSLEEP.SYNCS 0x989680 ;  /* 0x009896800000895d */ /* 0x004fea0003900000 */
[----:B------:R-:W2:Y:S02]  /*8c80*/  @!P0 SYNCS.PHASECHK.TRANS64 P0, [R0+URZ], R3 ;  /* 0x00000003000085a7 */ /* 0x000ea400080010ff */
[----:B--2---:R-:W-:Y:S05]  /*8c90*/  @!P0 BRA `(.L_x_175) ;  /* 0xfffffffc00f08947 */ /* 0x004fea000383ffff */
[----:B------:R-:W-:Y:S05]  /*8ca0*/  BRA `(.L_x_176) ;  /* 0xffffffb400ec7947 */ /* 0x000fea000383ffff */
.L_x_84:
[----:B------:R-:W-:-:S07]  /*8cb0*/  MOV R0, UR4 ;  /* 0x0000000400007c02 */ /* 0x000fce0008000f00 */
.L_x_177:
[----:B-1----:R1:W2:Y:S02]  /*8cc0*/  SYNCS.PHASECHK.TRANS64.TRYWAIT P0, [R0+URZ], R3 ;  /* 0x00000003000075a7 */ /* 0x0022a400080011ff */
[----:B--2---:R-:W-:Y:S05]  /*8cd0*/  @!P0 NANOSLEEP.SYNCS 0x989680 ;  /* 0x009896800000895d */ /* 0x004fea0003900000 */
[----:B------:R-:W2:Y:S02]  /*8ce0*/  @!P0 SYNCS.PHASECHK.TRANS64 P0, [R0+URZ], R3 ;  /* 0x00000003000085a7 */ /* 0x000ea400080010ff */
[----:B--2---:R-:W-:Y:S05]  /*8cf0*/  @!P0 BRA `(.L_x_177) ;  /* 0xfffffffc00f08947 */ /* 0x004fea000383ffff */
[----:B------:R-:W-:Y:S05]  /*8d00*/  BRA `(.L_x_178) ;  /* 0xffffffb400f87947 */ /* 0x000fea000383ffff */
.L_x_89:
[----:B--2---:R2:W4:Y:S02]  /*8d10*/  SYNCS.PHASECHK.TRANS64.TRYWAIT P0, [R12+URZ+0x140], R9 ;  /* 0x000140090c0075a7 */ /* 0x00452400080011ff */
[----:B----4-:R-:W-:Y:S05]  /*8d20*/  @!P0 NANOSLEEP.SYNCS 0x989680 ;  /* 0x009896800000895d */ /* 0x010fea0003900000 */
[----:B------:R-:W4:Y:S02]  /*8d30*/  @!P0 SYNCS.PHASECHK.TRANS64 P0, [R12+URZ+0x140], R9 ;  /* 0x000140090c0085a7 */ /* 0x000f2400080010ff */
[----:B----4-:R-:W-:Y:S05]  /*8d40*/  @!P0 BRA `(.L_x_89) ;  /* 0xfffffffc00f08947 */ /* 0x010fea000383ffff */
[----:B------:R-:W-:Y:S05]  /*8d50*/  BRA `(.L_x_179) ;  /* 0xffffffbc00187947 */ /* 0x000fea000383ffff */
.L_x_92:
[----:B------:R-:W-:Y:S07]  /*8d60*/  MOV R0, UR21 ;  /* 0x0000001500007c02 */ /* 0x000fee0008000f00 */
.L_x_180:
[----:B--2---:R2:W3:Y:S02]  /*8d70*/  SYNCS.PHASECHK.TRANS64.TRYWAIT P2, [R0+URZ+0x138], R11 ;  /* 0x0001380b000075a7 */ /* 0x0044e400080411ff */
[----:B---3--:R-:W-:Y:S05]  /*8d80*/  @!P2 NANOSLEEP.SYNCS 0x989680 ;  /* 0x009896800000a95d */ /* 0x008fea0003900000 */
[----:B------:R-:W3:Y:S02]  /*8d90*/  @!P2 SYNCS.PHASECHK.TRANS64 P2, [R0+URZ+0x138], R11 ;  /* 0x0001380b0000a5a7 */ /* 0x000ee400080410ff */
[----:B---3--:R-:W-:Y:S05]  /*8da0*/  @!P2 BRA `(.L_x_180) ;  /* 0xfffffffc00f0a947 */ /* 0x008fea000383ffff */
[----:B------:R-:W-:Y:S05]  /*8db0*/  BRA `(.L_x_91) ;  /* 0xffffffc000807947 */ /* 0x000fea000383ffff */
.L_x_95:
[----:B--2---:R-:W-:Y:S07]  /*8dc0*/  MOV R0, UR21 ;  /* 0x0000001500007c02 */ /* 0x004fee0008000f00 */
.L_x_181:
[----:B--2---:R2:W3:Y:S02]  /*8dd0*/  SYNCS.PHASECHK.TRANS64.TRYWAIT P0, [R0+URZ+0x120], R9 ;  /* 0x00012009000075a7 */ /* 0x0044e400080011ff */
[----:B---3--:R-:W-:Y:S05]  /*8de0*/  @!P0 NANOSLEEP.SYNCS 0x989680 ;  /* 0x009896800000895d */ /* 0x008fea0003900000 */
[----:B------:R-:W3:Y:S02]  /*8df0*/  @!P0 SYNCS.PHASECHK.TRANS64 P0, [R0+URZ+0x120], R9 ;  /* 0x00012009000085a7 */ /* 0x000ee400080010ff */
[----:B---3--:R-:W-:Y:S05]  /*8e00*/  @!P0 BRA `(.L_x_181) ;  /* 0xfffffffc00f08947 */ /* 0x008fea000383ffff */
[----:B------:R-:W-:Y:S05]  /*8e10*/  BRA `(.L_x_182) ;  /* 0xffffffc000dc7947 */ /* 0x000fea000383ffff */
.L_x_96:
[----:B------:R-:W-:Y:S07]  /*8e20*/  MOV R0, UR21 ;  /* 0x0000001500007c02 */ /* 0x000fee0008000f00 */
.L_x_183:
[----:B--2---:R2:W3:Y:S02]  /*8e30*/  SYNCS.PHASECHK.TRANS64.TRYWAIT P0, [R0+URZ+0x128], R9 ;  /* 0x00012809000075a7 */ /* 0x0044e400080011ff */
[----:B---3--:R-:W-:Y:S05]  /*8e40*/  @!P0 NANOSLEEP.SYNCS 0x989680 ;  /* 0x009896800000895d */ /* 0x008fea0003900000 */
[----:B------:R-:W3:Y:S02]  /*8e50*/  @!P0 SYNCS.PHASECHK.TRANS64 P0, [R0+URZ+0x128], R9 ;  /* 0x00012809000085a7 */ /* 0x000ee400080010ff */
[----:B---3--:R-:W-:Y:S05]  /*8e60*/  @!P0 BRA `(.L_x_183) ;  /* 0xfffffffc00f08947 */ /* 0x008fea000383ffff */
[----:B------:R-:W-:Y:S05]  /*8e70*/  BRA `(.L_x_184) ;  /* 0xffffffc400147947 */ /* 0x000fea000383ffff */
.L_x_98:
[----:B------:R-:W-:-:S07]  /*8e80*/  MOV R0, UR21 ;  /* 0x0000001500007c02 */ /* 0x000fce0008000f00 */
.L_x_185:
[----:B---3--:R3:W4:Y:S02]  /*8e90*/  SYNCS.PHASECHK.TRANS64.TRYWAIT P0, [R0+URZ+0x120], R3 ;  /* 0x00012003000075a7 */ /* 0x00872400080011ff */
[----:B----4-:R-:W-:Y:S05]  /*8ea0*/  @!P0 NANOSLEEP.SYNCS 0x989680 ;  /* 0x009896800000895d */ /* 0x010fea0003900000 */
[----:B------:R-:W4:Y:S02]  /*8eb0*/  @!P0 SYNCS.PHASECHK.TRANS64 P0, [R0+URZ+0x120], R3 ;  /* 0x00012003000085a7 */ /* 0x000f2400080010ff */
[----:B----4-:R-:W-:Y:S05]  /*8ec0*/  @!P0 BRA `(.L_x_185) ;  /* 0xfffffffc00f08947 */ /* 0x010fea000383ffff */
[----:B------:R-:W-:Y:S05]  /*8ed0*/  BRA `(.L_x_186) ;  /* 0xffffffc400847947 */ /* 0x000fea000383ffff */
.L_x_100:
[----:B-1----:R1:W2:Y:S02]  /*8ee0*/  SYNCS.PHASECHK.TRANS64.TRYWAIT P0, [R3+URZ+0x140], R0 ;  /* 0x00014000030075a7 */ /* 0x0022a400080011ff */
[----:B--2---:R-:W-:Y:S05]  /*8ef0*/  @!P0 NANOSLEEP.SYNCS 0x989680 ;  /* 0x009896800000895d */ /* 0x004fea0003900000 */
[----:B------:R-:W2:Y:S02]  /*8f00*/  @!P0 SYNCS.PHASECHK.TRANS64 P0, [R3+URZ+0x140], R0 ;  /* 0x00014000030085a7 */ /* 0x000ea400080010ff */
[----:B--2---:R-:W-:Y:S05]  /*8f10*/  @!P0 BRA `(.L_x_100) ;  /* 0xfffffffc00f08947 */ /* 0x004fea000383ffff */
[----:B------:R-:W-:Y:S05]  /*8f20*/  BRA `(.L_x_187) ;  /* 0xffffffc8004c7947 */ /* 0x000fea000383ffff */
.L_x_111:
[----:B--2---:R2:W1:Y:S02]  /*8f30*/  SYNCS.PHASECHK.TRANS64.TRYWAIT P1, [R2+URZ+0x110], R5 ;  /* 0x00011005020075a7 */ /* 0x00446400080211ff */
[----:B-1----:R-:W-:Y:S05]  /*8f40*/  @!P1 NANOSLEEP.SYNCS 0x989680 ;  /* 0x009896800000995d */ /* 0x002fea0003900000 */
[----:B------:R-:W1:Y:S02]  /*8f50*/  @!P1 SYNCS.PHASECHK.TRANS64 P1, [R2+URZ+0x110], R5 ;  /* 0x00011005020095a7 */ /* 0x000e6400080210ff */
[----:B-1----:R-:W-:Y:S05]  /*8f60*/  @!P1 BRA `(.L_x_111) ;  /* 0xfffffffc00f09947 */ /* 0x002fea000383ffff */
[----:B------:R-:W-:Y:S05]  /*8f70*/  BRA `(.L_x_110) ;  /* 0xffffffd400c07947 */ /* 0x000fea000383ffff */
.L_x_113:
[----:B--2---:R2:W4:Y:S02]  /*8f80*/  SYNCS.PHASECHK.TRANS64.TRYWAIT P0, [R100+URZ+0x160], R3 ;  /* 0x00016003640075a7 */ /* 0x00452400080011ff */
[----:B----4-:R-:W-:Y:S05]  /*8f90*/  @!P0 NANOSLEEP.SYNCS 0x989680 ;  /* 0x009896800000895d */ /* 0x010fea0003900000 */
[----:B------:R-:W4:Y:S02]  /*8fa0*/  @!P0 SYNCS.PHASECHK.TRANS64 P0, [R100+URZ+0x160], R3 ;  /* 0x00016003640085a7 */ /* 0x000f2400080010ff */
[----:B----4-:R-:W-:Y:S05]  /*8fb0*/  @!P0 BRA `(.L_x_113) ;  /* 0xfffffffc00f08947 */ /* 0x010fea000383ffff */
[----:B------:R-:W-:Y:S05]  /*8fc0*/  BRA `(.L_x_112) ;  /* 0xffffffd800107947 */ /* 0x000fea000383ffff */
.L_x_121:
[----:B---3--:R3:W4:Y:S02]  /*8fd0*/  SYNCS.PHASECHK.TRANS64.TRYWAIT P0, [R109+URZ+0x110], R4 ;  /* 0x000110046d0075a7 */ /* 0x00872400080011ff */
[----:B----4-:R-:W-:Y:S05]  /*8fe0*/  @!P0 NANOSLEEP.SYNCS 0x989680 ;  /* 0x009896800000895d */ /* 0x010fea0003900000 */
[----:B------:R-:W4:Y:S02]  /*8ff0*/  @!P0 SYNCS.PHASECHK.TRANS64 P0, [R109+URZ+0x110], R4 ;  /* 0x000110046d0085a7 */ /* 0x000f2400080010ff */
[----:B----4-:R-:W-:Y:S05]  /*9000*/  @!P0 BRA `(.L_x_121) ;  /* 0xfffffffc00f08947 */ /* 0x010fea000383ffff */
[----:B------:R-:W-:Y:S05]  /*9010*/  BRA `(.L_x_120) ;  /* 0xffffffe400047947 */ /* 0x000fea000383ffff */
        .weak           $__internal_0_$__cuda_sm10x_tcgen05_guardrail_trap_col_being_dealloced_not_returned_by_alloc
        .type           $__internal_0_$__cuda_sm10x_tcgen05_guardrail_trap_col_being_dealloced_not_returned_by_alloc,@function
        .size           $__internal_0_$__cuda_sm10x_tcgen05_guardrail_trap_col_being_dealloced_not_returned_by_alloc,($__internal_1_$__cuda_sm10x_tcgen05_guardrail_trap_phase_invalid_during_alloc - $__internal_0_$__cuda_sm10x_tcgen05_guardrail_trap_col_being_dealloced_not_returned_by_alloc)
$__internal_0_$__cuda_sm10x_tcgen05_guardrail_trap_col_being_dealloced_not_returned_by_alloc:
[----:B------:R-:W-:Y:S05]  /*9020*/  BPT.TRAP 0x1 ;  /* 0x000000040000795c */ /* 0x000fea0000300000 */
[----:B------:R-:W-:-:S04]  /*9030*/  HFMA2 R3, -RZ, RZ, 0, 0 ;  /* 0x00000000ff037431 */ /* 0x000fc800000001ff */
[----:B------:R-:W-:Y:S05]  /*9040*/  RET.REL.NODEC R2 `(_ZN7cutlass13device_kernelINS_4gemm6kernel13GemmUniversalIN4cute5tupleIJiiiiEEENS1_10collective13CollectiveMmaINS1_35MainloopSm100TmaUmmaWarpSpecializedILi17ELi2ELi4ENS5_IJNS4_1CILi1EEENSA_ILi8EEESB_EEEEENS5_IJNSA_ILi64EEENSA_ILi128EEESF_EEENS_12float_e5m2_tENS5_IJlSB_lEEESI_SJ_NS4_8TiledMMAINS4_8MMA_AtomIJNS4_10MMA_TraitsINS4_19SM100_MMA_F8F6F4_SSEJSI_SI_fSF_SG_NS4_17integral_constantINS4_4UMMA5MajorELSQ_0EEESR_NSO_INSP_7ScaleInELSS_0EEEST_EEEEEENS4_6LayoutINS5_IJSB_SB_SB_EEENS5_IJNSA_ILi0EEESY_SY_EEEEENS5_IJNS4_10UnderscoreES11_S11_EEEEENS4_23SM90_TMA_LOAD_MULTICASTENS4_14ComposedLayoutINS4_7SwizzleILi2ELi4ELi3EEENS4_18smem_ptr_flag_bitsILi8EEENSW_INS5_IJSC_SF_EEENS5_IJSF_SB_EEEEEEEvNS4_8identityENS4_13SM90_TMA_LOADES1D_vS1E_EENS_8epilogue10collective18CollectiveEpilogueINS1H_23Sm100TmaWarpSpecializedILi2ELi2ELi32ELb0ELb0EEEJSH_NS5_IJNSW_ISF_SB_EES1M_EEESI_SJ_SI_SJ_NS1H_6fusion15FusionCallbacksIS1L_NS1O_17LinearCombinationISI_fSI_fLNS_15FloatRoundStyleE2EEESH_S1N_JEEENS4_5SM1004TMEM4LOAD26SM100_TMEM_LOAD_16dp32b32xES1F_S1D_NS4_39AutoVectorizingCopyWithAssumedAlignmentILi128EEENS4_14SM90_TMA_STOREES1D_S1Z_S1Z_EEEvvEEEEvNT_6ParamsE) ;  /* 0xffffff6c02ec7950 */ /* 0x000fea0003c3ffff */
        .weak           $__internal_1_$__cuda_sm10x_tcgen05_guardrail_trap_phase_invalid_during_alloc
        .type           $__internal_1_$__cuda_sm10x_tcgen05_guardrail_trap_phase_invalid_during_alloc,@function
        .size           $__internal_1_$__cuda_sm10x_tcgen05_guardrail_trap_phase_invalid_during_alloc,($__internal_2_$__cuda_sm10x_tcgen05_guardrail_trap_unallocated_columns_being_dealloced - $__internal_1_$__cuda_sm10x_tcgen05_guardrail_trap_phase_invalid_during_alloc)
$__internal_1_$__cuda_sm10x_tcgen05_guardrail_trap_phase_invalid_during_alloc:
[----:B------:R-:W-:Y:S05]  /*9050*/  BPT.TRAP 0x1 ;  /* 0x000000040000795c */ /* 0x000fea0000300000 */
[----:B------:R-:W-:-:S04]  /*9060*/  MOV R5, 0x0 ;  /* 0x0000000000057802 */ /* 0x000fc80000000f00 */
[----:B------:R-:W-:Y:S05]  /*9070*/  RET.REL.NODEC R4 `(_ZN7cutlass13device_kernelINS_4gemm6kernel13GemmUniversalIN4cute5tupleIJiiiiEEENS1_10collective13CollectiveMmaINS1_35MainloopSm100TmaUmmaWarpSpecializedILi17ELi2ELi4ENS5_IJNS4_1CILi1EEENSA_ILi8EEESB_EEEEENS5_IJNSA_ILi64EEENSA_ILi128EEESF_EEENS_12float_e5m2_tENS5_IJlSB_lEEESI_SJ_NS4_8TiledMMAINS4_8MMA_AtomIJNS4_10MMA_TraitsINS4_19SM100_MMA_F8F6F4_SSEJSI_SI_fSF_SG_NS4_17integral_constantINS4_4UMMA5MajorELSQ_0EEESR_NSO_INSP_7ScaleInELSS_0EEEST_EEEEEENS4_6LayoutINS5_IJSB_SB_SB_EEENS5_IJNSA_ILi0EEESY_SY_EEEEENS5_IJNS4_10UnderscoreES11_S11_EEEEENS4_23SM90_TMA_LOAD_MULTICASTENS4_14ComposedLayoutINS4_7SwizzleILi2ELi4ELi3EEENS4_18smem_ptr_flag_bitsILi8EEENSW_INS5_IJSC_SF_EEENS5_IJSF_SB_EEEEEEEvNS4_8identityENS4_13SM90_TMA_LOADES1D_vS1E_EENS_8epilogue10collective18CollectiveEpilogueINS1H_23Sm100TmaWarpSpecializedILi2ELi2ELi32ELb0ELb0EEEJSH_NS5_IJNSW_ISF_SB_EES1M_EEESI_SJ_SI_SJ_NS1H_6fusion15FusionCallbacksIS1L_NS1O_17LinearCombinationISI_fSI_fLNS_15FloatRoundStyleE2EEESH_S1N_JEEENS4_5SM1004TMEM4LOAD26SM100_TMEM_LOAD_16dp32b32xES1F_S1D_NS4_39AutoVectorizingCopyWithAssumedAlignmentILi128EEENS4_14SM90_TMA_STOREES1D_S1Z_S1Z_EEEvvEEEEvNT_6ParamsE) ;  /* 0xffffff6c04e07950 */ /* 0x000fea0003c3ffff */
        .weak           $__internal_2_$__cuda_sm10x_tcgen05_guardrail_trap_unallocated_columns_being_dealloced
        .type           $__internal_2_$__cuda_sm10x_tcgen05_guardrail_trap_unallocated_columns_being_dealloced,@function
        .size           $__internal_2_$__cuda_sm10x_tcgen05_guardrail_trap_unallocated_columns_being_dealloced,(.L_x_189 - $__internal_2_$__cuda_sm10x_tcgen05_guardrail_trap_unallocated_columns_being_dealloced)
$__internal_2_$__cuda_sm10x_tcgen05_guardrail_trap_unallocated_columns_being_dealloced:
[----:B------:R-:W-:Y:S05]  /*9080*/  BPT.TRAP 0x1 ;  /* 0x000000040000795c */ /* 0x000fea0000300000 */
[----:B------:R-:W-:-:S04]  /*9090*/  HFMA2 R3, -RZ, RZ, 0, 0 ;  /* 0x00000000ff037431 */ /* 0x000fc800000001ff */
[----:B------:R-:W-:Y:S05]  /*90a0*/  RET.REL.NODEC R2 `(_ZN7cutlass13device_kernelINS_4gemm6kernel13GemmUniversalIN4cute5tupleIJiiiiEEENS1_10collective13CollectiveMmaINS1_35MainloopSm100TmaUmmaWarpSpecializedILi17ELi2ELi4ENS5_IJNS4_1CILi1EEENSA_ILi8EEESB_EEEEENS5_IJNSA_ILi64EEENSA_ILi128EEESF_EEENS_12float_e5m2_tENS5_IJlSB_lEEESI_SJ_NS4_8TiledMMAINS4_8MMA_AtomIJNS4_10MMA_TraitsINS4_19SM100_MMA_F8F6F4_SSEJSI_SI_fSF_SG_NS4_17integral_constantINS4_4UMMA5MajorELSQ_0EEESR_NSO_INSP_7ScaleInELSS_0EEEST_EEEEEENS4_6LayoutINS5_IJSB_SB_SB_EEENS5_IJNSA_ILi0EEESY_SY_EEEEENS5_IJNS4_10UnderscoreES11_S11_EEEEENS4_23SM90_TMA_LOAD_MULTICASTENS4_14ComposedLayoutINS4_7SwizzleILi2ELi4ELi3EEENS4_18smem_ptr_flag_bitsILi8EEENSW_INS5_IJSC_SF_EEENS5_IJSF_SB_EEEEEEEvNS4_8identityENS4_13SM90_TMA_LOADES1D_vS1E_EENS_8epilogue10collective18CollectiveEpilogueINS1H_23Sm100TmaWarpSpecializedILi2ELi2ELi32ELb0ELb0EEEJSH_NS5_IJNSW_ISF_SB_EES1M_EEESI_SJ_SI_SJ_NS1H_6fusion15FusionCallbacksIS1L_NS1O_17LinearCombinationISI_fSI_fLNS_15FloatRoundStyleE2EEESH_S1N_JEEENS4_5SM1004TMEM4LOAD26SM100_TMEM_LOAD_16dp32b32xES1F_S1D_NS4_39AutoVectorizingCopyWithAssumedAlignmentILi128EEENS4_14SM90_TMA_STOREES1D_S1Z_S1Z_EEEvvEEEEvNT_6ParamsE) ;  /* 0xffffff6c02d47950 */ /* 0x000fea0003c3ffff */
.L_x_188:
[----:B------:R-:W-:-:S00]  /*90b0*/  BRA `(.L_x_188) ;  /* 0xfffffffc00fc7947 */ /* 0x000fc0000383ffff */
[----:B------:R-:W-:-:S00]  /*90c0*/  NOP ;  /* 0x0000000000007918 */ /* 0x000fc00000000000 */
        /* <DEDUP_REMOVED lines=11> */
.L_x_189:


//--------------------- .nv.global.init           --------------------------
	.section	.nv.global.init,"aw",@progbits
.nv.global.init:
	.type		$str$27,@object
	.size		$str$27,($str$28 - $str$27)
$str$27:
        /*0000*/ 	.byte	0x28, 0x61, 0x64, 0x64, 0x72, 0x65, 0x73, 0x73, 0x20, 0x26, 0x20, 0x6d, 0x61, 0x73, 0x6b, 0x29
        /*0010*/ 	.byte	0x20, 0x3d, 0x3d, 0x20, 0x30, 0x00
	.type		$str$28,@object
	.size		$str$28,($str$26 - $str$28)
$str$28:
        /*0016*/ 	.byte	0x2f, 0x74, 0x6d, 0x70, 0x2f, 0x63, 0x75, 0x74, 0x6c, 0x61, 0x73, 0x73, 0x5f, 0x73, 0x77, 0x65
        /*0026*/ 	.byte	0x65, 0x70, 0x5f, 0x73, 0x72, 0x63, 0x2f, 0x69, 0x6e, 0x63, 0x6c, 0x75, 0x64, 0x65, 0x2f, 0x63
        /*0036*/ 	.byte	0x75, 0x74, 0x65, 0x2f, 0x70, 0x6f, 0x69, 0x6e, 0x74, 0x65, 0x72, 0x5f, 0x66, 0x6c, 0x61, 0x67
        /*0046*/ 	.byte	0x67, 0x65, 0x64, 0x2e, 0x68, 0x70, 0x70, 0x00
	.type		$str$26,@object
	.size		$str$26,($str$25 - $str$26)
$str$26:
        /*004e*/ 	.byte	0x2f, 0x74, 0x6d, 0x70, 0x2f, 0x63, 0x75, 0x74, 0x6c, 0x61, 0x73, 0x73, 0x5f, 0x73, 0x77, 0x65
        /*005e*/ 	.byte	0x65, 0x70, 0x5f, 0x73, 0x72, 0x63, 0x2f, 0x69, 0x6e, 0x63, 0x6c, 0x75, 0x64, 0x65, 0x2f, 0x63
        /*006e*/ 	.byte	0x75, 0x74, 0x65, 0x2f, 0x61, 0x74, 0x6f, 0x6d, 0x2f, 0x63, 0x6f, 0x70, 0x79, 0x5f, 0x74, 0x72
        /*007e*/ 	.byte	0x61, 0x69, 0x74, 0x73, 0x5f, 0x73, 0x6d, 0x31, 0x30, 0x30, 0x2e, 0x68, 0x70, 0x70, 0x00
	.type		$str$25,@object
	.size		$str$25,(__unnamed_1 - $str$25)
$str$25:
        /*008d*/ 	.byte	0x28, 0x28, 0x75, 0x69, 0x6e, 0x74, 0x33, 0x32, 0x5f, 0x74, 0x28, 0x74, 0x68, 0x72, 0x65, 0x61
        /*009d*/ 	.byte	0x64, 0x49, 0x64, 0x78, 0x2e, 0x78, 0x29, 0x20, 0x2f, 0x20, 0x33, 0x32, 0x29, 0x20, 0x25, 0x20
        /*00ad*/ 	.byte	0x34, 0x29, 0x20, 0x3d, 0x3d, 0x20, 0x28, 0x28, 0x28, 0x74, 0x6d, 0x65, 0x6d, 0x5f, 0x61, 0x64
        /*00bd*/ 	.byte	0x64, 0x72, 0x20, 0x3e, 0x3e, 0x20, 0x31, 0x36, 0x29, 0x20, 0x2f, 0x20, 0x33, 0x32, 0x29, 0x20
        /*00cd*/ 	.byte	0x25, 0x20, 0x34, 0x29, 0x00
	.type		__unnamed_1,@object
	.size		__unnamed_1,(__unnamed_2 - __unnamed_1)
__unnamed_1:
        /*00d2*/ 	.byte	0x61, 0x75, 0x74, 0x6f, 0x20, 0x63, 0x75, 0x74, 0x65, 0x3a, 0x3a, 0x61, 0x73, 0x5f, 0x70, 0x6f
        /* <DEDUP_REMOVED lines=24> */
        /*0262*/ 	.byte	0x3c, 0x34, 0x30, 0x39, 0x36, 0x3e, 0x3e, 0x3e, 0x3e, 0x5d, 0x00
	.type		__unnamed_2,@object
	.size		__unnamed_2,(.L_2 - __unnamed_2)
__unnamed_2:
        /* <DEDUP_REMOVED lines=40> */
        /*04ed*/ 	.byte	0x74, 0x65, 0x3a, 0x3a, 0x43, 0x3c, 0x30, 0x3e, 0x3e, 0x3e, 0x3e, 0x5d, 0x00
.L_2:


//--------------------- .nv.shared._ZN7cutlass13device_kernelINS_4gemm6kernel13GemmUniversalIN4cute5tupleIJiiiiEEENS1_10collective13CollectiveMmaINS1_35MainloopSm100TmaUmmaWarpSpecializedILi17ELi2ELi4ENS5_IJNS4_1CILi1EEENSA_ILi8EEESB_EEEEENS5_IJNSA_ILi64EEENSA_ILi128EEESF_EEENS_12float_e5m2_tENS5_IJlSB_lEEESI_SJ_NS4_8TiledMMAINS4_8MMA_AtomIJNS4_10MMA_TraitsINS4_19SM100_MMA_F8F6F4_SSEJSI_SI_fSF_SG_NS4_17integral_constantINS4_4UMMA5MajorELSQ_0EEESR_NSO_INSP_7ScaleInELSS_0EEEST_EEEEEENS4_6LayoutINS5_IJSB_SB_SB_EEENS5_IJNSA_ILi0EEESY_SY_EEEEENS5_IJNS4_10UnderscoreES11_S11_EEEEENS4_23SM90_TMA_LOAD_MULTICASTENS4_14ComposedLayoutINS4_7SwizzleILi2ELi4ELi3EEENS4_18smem_ptr_flag_bitsILi8EEENSW_INS5_IJSC_SF_EEENS5_IJSF_SB_EEEEEEEvNS4_8identityENS4_13SM90_TMA_LOADES1D_vS1E_EENS_8epilogue10collective18CollectiveEpilogueINS1H_23Sm100TmaWarpSpecializedILi2ELi2ELi32ELb0ELb0EEEJSH_NS5_IJNSW_ISF_SB_EES1M_EEESI_SJ_SI_SJ_NS1H_6fusion15FusionCallbacksIS1L_NS1O_17LinearCombinationISI_fSI_fLNS_15FloatRoundStyleE2EEESH_S1N_JEEENS4_5SM1004TMEM4LOAD26SM100_TMEM_LOAD_16dp32b32xES1F_S1D_NS4_39AutoVectorizingCopyWithAssumedAlignmentILi128EEENS4_14SM90_TMA_STOREES1D_S1Z_S1Z_EEEvvEEEEvNT_6ParamsE --------------------------
	.section	.nv.shared._ZN7cutlass13device_kernelINS_4gemm6kernel13GemmUniversalIN4cute5tupleIJiiiiEEENS1_10collective13CollectiveMmaINS1_35MainloopSm100TmaUmmaWarpSpecializedILi17ELi2ELi4ENS5_IJNS4_1CILi1EEENSA_ILi8EEESB_EEEEENS5_IJNSA_ILi64EEENSA_ILi128EEESF_EEENS_12float_e5m2_tENS5_IJlSB_lEEESI_SJ_NS4_8TiledMMAINS4_8MMA_AtomIJNS4_10MMA_TraitsINS4_19SM100_MMA_F8F6F4_SSEJSI_SI_fSF_SG_NS4_17integral_constantINS4_4UMMA5MajorELSQ_0EEESR_NSO_INSP_7ScaleInELSS_0EEEST_EEEEEENS4_6LayoutINS5_IJSB_SB_SB_EEENS5_IJNSA_ILi0EEESY_SY_EEEEENS5_IJNS4_10UnderscoreES11_S11_EEEEENS4_23SM90_TMA_LOAD_MULTICASTENS4_14ComposedLayoutINS4_7SwizzleILi2ELi4ELi3EEENS4_18smem_ptr_flag_bitsILi8EEENSW_INS5_IJSC_SF_EEENS5_IJSF_SB_EEEEEEEvNS4_8identityENS4_13SM90_TMA_LOADES1D_vS1E_EENS_8epilogue10collective18CollectiveEpilogueINS1H_23Sm100TmaWarpSpecializedILi2ELi2ELi32ELb0ELb0EEEJSH_NS5_IJNSW_ISF_SB_EES1M_EEESI_SJ_SI_SJ_NS1H_6fusion15FusionCallbacksIS1L_NS1O_17LinearCombinationISI_fSI_fLNS_15FloatRoundStyleE2EEESH_S1N_JEEENS4_5SM1004TMEM4LOAD26SM100_TMEM_LOAD_16dp32b32xES1F_S1D_NS4_39AutoVectorizingCopyWithAssumedAlignmentILi128EEENS4_14SM90_TMA_STOREES1D_S1Z_S1Z_EEEvvEEEEvNT_6ParamsE,"aw",@nobits
	.sectionflags	@""
	.align	16
	.zero		1024


//--------------------- .nv.shared.reserved.0     --------------------------
	.section	.nv.shared.reserved.0,"aw",@nobits
	.weak		__nv_reservedSMEM_offset_0_alias
	.size		__nv_reservedSMEM_offset_0_alias, 0, 64
	.other		__nv_reservedSMEM_offset_0_alias,@"STO_CUDA_RESERVED_SHARED STV_DEFAULT"
__nv_reservedSMEM_offset_0_alias:
	.zero		0
.nv.shared.reserved.0:
	.zero		64
	.weak		__nv_reservedSMEM_tcgen05_partition
	.type		__nv_reservedSMEM_tcgen05_partition,@object
	.size		__nv_reservedSMEM_tcgen05_partition,(.L_0 - __nv_reservedSMEM_tcgen05_partition)
__nv_reservedSMEM_tcgen05_partition:
	.zero		32
.L_0:


//--------------------- .nv.global                --------------------------
	.section	.nv.global,"aw",@nobits
.nv.global:
	.type		_ZN40_INTERNAL_3b9c42ad_4_k_cu_1416a818_313374cute1_E,@object
	.size		_ZN40_INTERNAL_3b9c42ad_4_k_cu_1416a818_313374cute1_E,(_ZN40_INTERNAL_3b9c42ad_4_k_cu_1416a818_313374cuda3std3__45__cpo6cbeginE - _ZN40_INTERNAL_3b9c42ad_4_k_cu_1416a818_313374cute1_E)
_ZN40_INTERNAL_3b9c42ad_4_k_cu_1416a818_313374cute1_E:
	.zero		1
	.type		_ZN40_INTERNAL_3b9c42ad_4_k_cu_1416a818_313374cuda3std3__45__cpo6cbeginE,@object
	.size		_ZN40_INTERNAL_3b9c42ad_4_k_cu_1416a818_313374cuda3std3__45__cpo6cbeginE,(_ZN40_INTERNAL_3b9c42ad_4_k_cu_1416a818_313374cuda3std3__48in_placeE - _ZN40_INTERNAL_3b9c42ad_4_k_cu_1416a818_313374cuda3std3__45__cpo6cbeginE)
_ZN40_INTERNAL_3b9c42ad_4_k_cu_1416a818_313374cuda3std3__45__cpo6cbeginE:
	.zero		1
	.type		_ZN40_INTERNAL_3b9c42ad_4_k_cu_1416a818_313374cuda3std3__48in_placeE,@object
	.size		_ZN40_INTERNAL_3b9c42ad_4_k_cu_1416a818_313374cuda3std3__48in_placeE,(_ZN40_INTERNAL_3b9c42ad_4_k_cu_1416a818_313374cuda3std6ranges3__45__cpo9iter_moveE - _ZN40_INTERNAL_3b9c42ad_4_k_cu_1416a818_313374cuda3std3__48in_placeE)
_ZN40_INTERNAL_3b9c42ad_4_k_cu_1416a818_313374cuda3std3__48in_placeE:
	.zero		1
	.type		_ZN40_INTERNAL_3b9c42ad_4_k_cu_1416a818_313374cuda3std6ranges3__45__cpo9iter_moveE,@object
	.size		_ZN40_INTERNAL_3b9c42ad_4_k_cu_1416a818_313374cuda3std6ranges3__45__cpo9iter_moveE,(_ZN40_INTERNAL_3b9c42ad_4_k_cu_1416a818_313374cuda3std3__45__cpo5beginE - _ZN40_INTERNAL_3b9c42ad_4_k_cu_1416a818_313374cuda3std6ranges3__45__cpo9iter_moveE)
_ZN40_INTERNAL_3b9c42ad_4_k_cu_1416a818_313374cuda3std6ranges3__45__cpo9iter_moveE:
	.zero		1
	.type		_ZN40_INTERNAL_3b9c42ad_4_k_cu_1416a818_313374cuda3std3__45__cpo5beginE,@object
	.size		_ZN40_INTERNAL_3b9c42ad_4_k_cu_1416a818_313374cuda3std3__45__cpo5beginE,(_ZN40_INTERNAL_3b9c42ad_4_k_cu_1416a818_313374cuda3std3__442_GLOBAL__N__3b9c42ad_4_k_cu_1416a818_313376ignoreE - _ZN40_INTERNAL_3b9c42ad_4_k_cu_1416a818_313374cuda3std3__45__cpo5beginE)
_ZN40_INTERNAL_3b9c42ad_4_k_cu_1416a818_313374cuda3std3__45__cpo5beginE:
	.zero		1
	.type		_ZN40_INTERNAL_3b9c42ad_4_k_cu_1416a818_313374cuda3std3__442_GLOBAL__N__3b9c42ad_4_k_cu_1416a818_313376ignoreE,@object
	.size		_ZN40_INTERNAL_3b9c42ad_4_k_cu_1416a818_313374cuda3std3__442_GLOBAL__N__3b9c42ad_4_k_cu_1416a818_313376ignoreE,(_ZN40_INTERNAL_3b9c42ad_4_k_cu_1416a818_313374cute7productE - _ZN40_INTERNAL_3b9c42ad_4_k_cu_1416a818_313374cuda3std3__442_GLOBAL__N__3b9c42ad_4_k_cu_1416a818_313376ignoreE)
_ZN40_INTERNAL_3b9c42ad_4_k_cu_1416a818_313374cuda3std3__442_GLOBAL__N__3b9c42ad_4_k_cu_1416a818_313376ignoreE:
	.zero		1
	.type		_ZN40_INTERNAL_3b9c42ad_4_k_cu_1416a818_313374cute7productE,@object
	.size		_ZN40_INTERNAL_3b9c42ad_4_k_cu_1416a818_313374cute7productE,(_ZN40_INTERNAL_3b9c42ad_4_k_cu_1416a818_313374cuda3std3__45__cpo3endE - _ZN40_INTERNAL_3b9c42ad_4_k_cu_1416a818_313374cute7productE)
_ZN40_INTERNAL_3b9c42ad_4_k_cu_1416a818_313374cute7productE:
	.zero		1
	.type		_ZN40_INTERNAL_3b9c42ad_4_k_cu_1416a818_313374cuda3std3__45__cpo3endE,@object
	.size		_ZN40_INTERNAL_3b9c42ad_4_k_cu_1416a818_313374cuda3std3__45__cpo3endE,(_ZN40_INTERNAL_3b9c42ad_4_k_cu_1416a818_313374cuda3std3__419piecewise_constructE - _ZN40_INTERNAL_3b9c42ad_4_k_cu_1416a818_313374cuda3std3__45__cpo3endE)
_ZN40_INTERNAL_3b9c42ad_4_k_cu_1416a818_313374cuda3std3__45__cpo3endE:
	.zero		1
	.type		_ZN40_INTERNAL_3b9c42ad_4_k_cu_1416a818_313374cuda3std3__419piecewise_constructE,@object
	.size		_ZN40_INTERNAL_3b9c42ad_4_k_cu_1416a818_313374cuda3std3__419piecewise_constructE,(_ZN40_INTERNAL_3b9c42ad_4_k_cu_1416a818_313374cuda3std3__45__cpo4cendE - _ZN40_INTERNAL_3b9c42ad_4_k_cu_1416a818_313374cuda3std3__419piecewise_constructE)
_ZN40_INTERNAL_3b9c42ad_4_k_cu_1416a818_313374cuda3std3__419piecewise_constructE:
	.zero		1
	.type		_ZN40_INTERNAL_3b9c42ad_4_k_cu_1416a818_313374cuda3std3__45__cpo4cendE,@object
	.size		_ZN40_INTERNAL_3b9c42ad_4_k_cu_1416a818_313374cuda3std3__45__cpo4cendE,(_ZN40_INTERNAL_3b9c42ad_4_k_cu_1416a818_313374cuda3std6ranges3__45__cpo4swapE - _ZN40_INTERNAL_3b9c42ad_4_k_cu_1416a818_313374cuda3std3__45__cpo4cendE)
_ZN40_INTERNAL_3b9c42ad_4_k_cu_1416a818_313374cuda3std3__45__cpo4cendE:
	.zero		1
	.type		_ZN40_INTERNAL_3b9c42ad_4_k_cu_1416a818_313374cuda3std6ranges3__45__cpo4swapE,@object
	.size		_ZN40_INTERNAL_3b9c42ad_4_k_cu_1416a818_313374cuda3std6ranges3__45__cpo4swapE,(.L_10 - _ZN40_INTERNAL_3b9c42ad_4_k_cu_1416a818_313374cuda3std6ranges3__45__cpo4swapE)
_ZN40_INTERNAL_3b9c42ad_4_k_cu_1416a818_313374cuda3std6ranges3__45__cpo4swapE:
	.zero		1
.L_10:


//--------------------- .nv.constant0._ZN7cutlass13device_kernelINS_4gemm6kernel13GemmUniversalIN4cute5tupleIJiiiiEEENS1_10collective13CollectiveMmaINS1_35MainloopSm100TmaUmmaWarpSpecializedILi17ELi2ELi4ENS5_IJNS4_1CILi1EEENSA_ILi8EEESB_EEEEENS5_IJNSA_ILi64EEENSA_ILi128EEESF_EEENS_12float_e5m2_tENS5_IJlSB_lEEESI_SJ_NS4_8TiledMMAINS4_8MMA_AtomIJNS4_10MMA_TraitsINS4_19SM100_MMA_F8F6F4_SSEJSI_SI_fSF_SG_NS4_17integral_constantINS4_4UMMA5MajorELSQ_0EEESR_NSO_INSP_7ScaleInELSS_0EEEST_EEEEEENS4_6LayoutINS5_IJSB_SB_SB_EEENS5_IJNSA_ILi0EEESY_SY_EEEEENS5_IJNS4_10UnderscoreES11_S11_EEEEENS4_23SM90_TMA_LOAD_MULTICASTENS4_14ComposedLayoutINS4_7SwizzleILi2ELi4ELi3EEENS4_18smem_ptr_flag_bitsILi8EEENSW_INS5_IJSC_SF_EEENS5_IJSF_SB_EEEEEEEvNS4_8identityENS4_13SM90_TMA_LOADES1D_vS1E_EENS_8epilogue10collective18CollectiveEpilogueINS1H_23Sm100TmaWarpSpecializedILi2ELi2ELi32ELb0ELb0EEEJSH_NS5_IJNSW_ISF_SB_EES1M_EEESI_SJ_SI_SJ_NS1H_6fusion15FusionCallbacksIS1L_NS1O_17LinearCombinationISI_fSI_fLNS_15FloatRoundStyleE2EEESH_S1N_JEEENS4_5SM1004TMEM4LOAD26SM100_TMEM_LOAD_16dp32b32xES1F_S1D_NS4_39AutoVectorizingCopyWithAssumedAlignmentILi128EEENS4_14SM90_TMA_STOREES1D_S1Z_S1Z_EEEvvEEEEvNT_6ParamsE --------------------------
	.section	.nv.constant0._ZN7cutlass13device_kernelINS_4gemm6kernel13GemmUniversalIN4cute5tupleIJiiiiEEENS1_10collective13CollectiveMmaINS1_35MainloopSm100TmaUmmaWarpSpecializedILi17ELi2ELi4ENS5_IJNS4_1CILi1EEENSA_ILi8EEESB_EEEEENS5_IJNSA_ILi64EEENSA_ILi128EEESF_EEENS_12float_e5m2_tENS5_IJlSB_lEEESI_SJ_NS4_8TiledMMAINS4_8MMA_AtomIJNS4_10MMA_TraitsINS4_19SM100_MMA_F8F6F4_SSEJSI_SI_fSF_SG_NS4_17integral_constantINS4_4UMMA5MajorELSQ_0EEESR_NSO_INSP_7ScaleInELSS_0EEEST_EEEEEENS4_6LayoutINS5_IJSB_SB_SB_EEENS5_IJNSA_ILi0EEESY_SY_EEEEENS5_IJNS4_10UnderscoreES11_S11_EEEEENS4_23SM90_TMA_LOAD_MULTICASTENS4_14ComposedLayoutINS4_7SwizzleILi2ELi4ELi3EEENS4_18smem_ptr_flag_bitsILi8EEENSW_INS5_IJSC_SF_EEENS5_IJSF_SB_EEEEEEEvNS4_8identityENS4_13SM90_TMA_LOADES1D_vS1E_EENS_8epilogue10collective18CollectiveEpilogueINS1H_23Sm100TmaWarpSpecializedILi2ELi2ELi32ELb0ELb0EEEJSH_NS5_IJNSW_ISF_SB_EES1M_EEESI_SJ_SI_SJ_NS1H_6fusion15FusionCallbacksIS1L_NS1O_17LinearCombinationISI_fSI_fLNS_15FloatRoundStyleE2EEESH_S1N_JEEENS4_5SM1004TMEM4LOAD26SM100_TMEM_LOAD_16dp32b32xES1F_S1D_NS4_39AutoVectorizingCopyWithAssumedAlignmentILi128EEENS4_14SM90_TMA_STOREES1D_S1Z_S1Z_EEEvvEEEEvNT_6ParamsE,"a",@progbits
	.sectionflags	@""
	.align	4
.nv.constant0._ZN7cutlass13device_kernelINS_4gemm6kernel13GemmUniversalIN4cute5tupleIJiiiiEEENS1_10collective13CollectiveMmaINS1_35MainloopSm100TmaUmmaWarpSpecializedILi17ELi2ELi4ENS5_IJNS4_1CILi1EEENSA_ILi8EEESB_EEEEENS5_IJNSA_ILi64EEENSA_ILi128EEESF_EEENS_12float_e5m2_tENS5_IJlSB_lEEESI_SJ_NS4_8TiledMMAINS4_8MMA_AtomIJNS4_10MMA_TraitsINS4_19SM100_MMA_F8F6F4_SSEJSI_SI_fSF_SG_NS4_17integral_constantINS4_4UMMA5MajorELSQ_0EEESR_NSO_INSP_7ScaleInELSS_0EEEST_EEEEEENS4_6LayoutINS5_IJSB_SB_SB_EEENS5_IJNSA_ILi0EEESY_SY_EEEEENS5_IJNS4_10UnderscoreES11_S11_EEEEENS4_23SM90_TMA_LOAD_MULTICASTENS4_14ComposedLayoutINS4_7SwizzleILi2ELi4ELi3EEENS4_18smem_ptr_flag_bitsILi8EEENSW_INS5_IJSC_SF_EEENS5_IJSF_SB_EEEEEEEvNS4_8identityENS4_13SM90_TMA_LOADES1D_vS1E_EENS_8epilogue10collective18CollectiveEpilogueINS1H_23Sm100TmaWarpSpecializedILi2ELi2ELi32ELb0ELb0EEEJSH_NS5_IJNSW_ISF_SB_EES1M_EEESI_SJ_SI_SJ_NS1H_6fusion15FusionCallbacksIS1L_NS1O_17LinearCombinationISI_fSI_fLNS_15FloatRoundStyleE2EEESH_S1N_JEEENS4_5SM1004TMEM4LOAD26SM100_TMEM_LOAD_16dp32b32xES1F_S1D_NS4_39AutoVectorizingCopyWithAssumedAlignmentILi128EEENS4_14SM90_TMA_STOREES1D_S1Z_S1Z_EEEvvEEEEvNT_6ParamsE:
	.zero		2944


//--------------------- SYMBOLS --------------------------

	.type		.nv.reservedSmem.offset0,@object
	.size		.nv.reservedSmem.offset0,0x4
	.type		.nv.reservedSmem.cap,@object
	.size		.nv.reservedSmem.cap,0x4
	.type		__assertfail,@function
